//
// Generated by NVIDIA NVVM Compiler
//
// Compiler Build ID: CL-36424714
// Cuda compilation tools, release 13.0, V13.0.88
// Based on NVVM 20.0.0
//

.version 9.0
.target sm_100
.address_size 64

	// .globl	alma_batch_f32_onthefly
// _ZZ23alma_batch_f32_ontheflyE4norm has been demoted
// _ZZ26alma_batch_tiled_async_f32E4norm has been demoted
// _ZZ40alma_multi_series_one_param_onthefly_f32E4norm has been demoted
.extern .shared .align 16 .b8 sh[];
.extern .shared .align 16 .b8 shared_weights[];
.extern .shared .align 16 .b8 sh$1[];

.visible .entry alma_batch_f32_onthefly(
	.param .u64 .ptr .align 1 alma_batch_f32_onthefly_param_0,
	.param .u64 .ptr .align 1 alma_batch_f32_onthefly_param_1,
	.param .u64 .ptr .align 1 alma_batch_f32_onthefly_param_2,
	.param .u64 .ptr .align 1 alma_batch_f32_onthefly_param_3,
	.param .u32 alma_batch_f32_onthefly_param_4,
	.param .u32 alma_batch_f32_onthefly_param_5,
	.param .u32 alma_batch_f32_onthefly_param_6,
	.param .u64 .ptr .align 1 alma_batch_f32_onthefly_param_7
)
{
	.reg .pred 	%p<14>;
	.reg .b32 	%r<49>;
	.reg .b32 	%f<55>;
	.reg .b64 	%rd<22>;
	// demoted variable
	.shared .align 4 .f32 _ZZ23alma_batch_f32_ontheflyE4norm;
	ld.param.u64 	%rd9, [alma_batch_f32_onthefly_param_0];
	ld.param.u64 	%rd5, [alma_batch_f32_onthefly_param_1];
	ld.param.u64 	%rd6, [alma_batch_f32_onthefly_param_2];
	ld.param.u64 	%rd7, [alma_batch_f32_onthefly_param_3];
	ld.param.u32 	%r27, [alma_batch_f32_onthefly_param_4];
	ld.param.u32 	%r29, [alma_batch_f32_onthefly_param_5];
	ld.param.u32 	%r28, [alma_batch_f32_onthefly_param_6];
	ld.param.u64 	%rd8, [alma_batch_f32_onthefly_param_7];
	cvta.to.global.u64 	%rd1, %rd9;
	mov.u32 	%r1, %ctaid.y;
	setp.ge.s32 	%p1, %r1, %r29;
	@%p1 bra 	$L__BB0_19;
	cvta.to.global.u64 	%rd10, %rd5;
	cvta.to.global.u64 	%rd11, %rd6;
	cvta.to.global.u64 	%rd12, %rd7;
	mul.wide.u32 	%rd13, %r1, 4;
	add.s64 	%rd14, %rd10, %rd13;
	ld.global.nc.u32 	%r2, [%rd14];
	add.s64 	%rd15, %rd11, %rd13;
	ld.global.nc.f32 	%f15, [%rd15];
	add.s64 	%rd16, %rd12, %rd13;
	ld.global.nc.f32 	%f16, [%rd16];
	add.s32 	%r3, %r2, -1;
	cvt.rn.f32.s32 	%f17, %r3;
	mul.f32 	%f1, %f15, %f17;
	cvt.rn.f32.s32 	%f18, %r2;
	div.rn.f32 	%f2, %f18, %f16;
	mov.u32 	%r4, %tid.x;
	setp.ne.s32 	%p2, %r4, 0;
	@%p2 bra 	$L__BB0_3;
	mov.b32 	%r30, 0;
	st.shared.u32 	[_ZZ23alma_batch_f32_ontheflyE4norm], %r30;
$L__BB0_3:
	bar.sync 	0;
	setp.ge.s32 	%p3, %r4, %r2;
	@%p3 bra 	$L__BB0_6;
	mov.u32 	%r5, %ntid.x;
	add.f32 	%f19, %f2, %f2;
	mul.f32 	%f3, %f2, %f19;
	mov.u32 	%r32, sh;
	mov.u32 	%r43, %r4;
$L__BB0_5:
	cvt.rn.f32.s32 	%f20, %r43;
	sub.f32 	%f21, %f20, %f1;
	mul.f32 	%f22, %f21, %f21;
	div.rn.f32 	%f23, %f22, %f3;
	mul.f32 	%f24, %f23, 0fBFB8AA3B;
	ex2.approx.f32 	%f25, %f24;
	shl.b32 	%r31, %r43, 2;
	add.s32 	%r33, %r32, %r31;
	st.shared.f32 	[%r33], %f25;
	atom.shared.add.f32 	%f26, [_ZZ23alma_batch_f32_ontheflyE4norm], %f25;
	add.s32 	%r43, %r43, %r5;
	setp.lt.s32 	%p4, %r43, %r2;
	@%p4 bra 	$L__BB0_5;
$L__BB0_6:
	bar.sync 	0;
	add.s32 	%r8, %r3, %r28;
	mov.u32 	%r34, %ctaid.x;
	mov.u32 	%r9, %ntid.x;
	mad.lo.s32 	%r44, %r34, %r9, %r4;
	setp.ge.s32 	%p5, %r44, %r27;
	@%p5 bra 	$L__BB0_19;
	ld.shared.f32 	%f27, [_ZZ23alma_batch_f32_ontheflyE4norm];
	and.b32  	%r11, %r2, 3;
	and.b32  	%r12, %r2, 2147483644;
	neg.s32 	%r13, %r12;
	add.s64 	%rd2, %rd1, 8;
	cvta.to.global.u64 	%rd3, %rd8;
	mov.u32 	%r35, %nctaid.x;
	mul.lo.s32 	%r14, %r35, %r9;
	mul.lo.s32 	%r15, %r27, %r1;
	rcp.rn.f32 	%f4, %f27;
$L__BB0_8:
	setp.lt.s32 	%p6, %r44, %r8;
	mov.f32 	%f54, 0f7FC00000;
	@%p6 bra 	$L__BB0_18;
	setp.lt.s32 	%p7, %r2, 1;
	mov.f32 	%f53, 0f00000000;
	@%p7 bra 	$L__BB0_17;
	setp.lt.u32 	%p8, %r2, 4;
	sub.s32 	%r37, %r44, %r2;
	add.s32 	%r17, %r37, 1;
	mov.f32 	%f53, 0f00000000;
	mov.b32 	%r48, 0;
	@%p8 bra 	$L__BB0_13;
	mov.f32 	%f53, 0f00000000;
	mov.u32 	%r46, sh;
	mov.u32 	%r45, %r17;
	mov.u32 	%r47, %r13;
$L__BB0_12:
	.pragma "nounroll";
	mul.wide.s32 	%rd17, %r45, 4;
	add.s64 	%rd18, %rd2, %rd17;
	ld.global.nc.f32 	%f33, [%rd18+-8];
	ld.shared.v4.f32 	{%f34, %f35, %f36, %f37}, [%r46];
	fma.rn.f32 	%f38, %f33, %f34, %f53;
	ld.global.nc.f32 	%f39, [%rd18+-4];
	fma.rn.f32 	%f40, %f39, %f35, %f38;
	ld.global.nc.f32 	%f41, [%rd18];
	fma.rn.f32 	%f42, %f41, %f36, %f40;
	ld.global.nc.f32 	%f43, [%rd18+4];
	fma.rn.f32 	%f53, %f43, %f37, %f42;
	add.s32 	%r47, %r47, 4;
	add.s32 	%r46, %r46, 16;
	add.s32 	%r45, %r45, 4;
	setp.ne.s32 	%p9, %r47, 0;
	mov.u32 	%r48, %r12;
	@%p9 bra 	$L__BB0_12;
$L__BB0_13:
	setp.eq.s32 	%p10, %r11, 0;
	@%p10 bra 	$L__BB0_17;
	setp.eq.s32 	%p11, %r11, 1;
	add.s32 	%r39, %r17, %r48;
	mul.wide.s32 	%rd19, %r39, 4;
	add.s64 	%rd4, %rd1, %rd19;
	ld.global.nc.f32 	%f44, [%rd4];
	shl.b32 	%r40, %r48, 2;
	mov.u32 	%r41, sh;
	add.s32 	%r25, %r41, %r40;
	ld.shared.f32 	%f45, [%r25];
	fma.rn.f32 	%f53, %f44, %f45, %f53;
	@%p11 bra 	$L__BB0_17;
	setp.eq.s32 	%p12, %r11, 2;
	ld.global.nc.f32 	%f46, [%rd4+4];
	ld.shared.f32 	%f47, [%r25+4];
	fma.rn.f32 	%f53, %f46, %f47, %f53;
	@%p12 bra 	$L__BB0_17;
	ld.global.nc.f32 	%f48, [%rd4+8];
	ld.shared.f32 	%f49, [%r25+8];
	fma.rn.f32 	%f53, %f48, %f49, %f53;
$L__BB0_17:
	mul.f32 	%f54, %f4, %f53;
$L__BB0_18:
	add.s32 	%r42, %r44, %r15;
	mul.wide.s32 	%rd20, %r42, 4;
	add.s64 	%rd21, %rd3, %rd20;
	st.global.f32 	[%rd21], %f54;
	add.s32 	%r44, %r44, %r14;
	setp.lt.s32 	%p13, %r44, %r27;
	@%p13 bra 	$L__BB0_8;
$L__BB0_19:
	ret;

}
	// .globl	alma_batch_f32
.visible .entry alma_batch_f32(
	.param .u64 .ptr .align 1 alma_batch_f32_param_0,
	.param .u64 .ptr .align 1 alma_batch_f32_param_1,
	.param .u64 .ptr .align 1 alma_batch_f32_param_2,
	.param .u64 .ptr .align 1 alma_batch_f32_param_3,
	.param .u32 alma_batch_f32_param_4,
	.param .u32 alma_batch_f32_param_5,
	.param .u32 alma_batch_f32_param_6,
	.param .u32 alma_batch_f32_param_7,
	.param .u64 .ptr .align 1 alma_batch_f32_param_8
)
{
	.reg .pred 	%p<13>;
	.reg .b32 	%r<51>;
	.reg .b32 	%f<40>;
	.reg .b64 	%rd<23>;

	ld.param.u64 	%rd10, [alma_batch_f32_param_0];
	ld.param.u64 	%rd6, [alma_batch_f32_param_1];
	ld.param.u64 	%rd7, [alma_batch_f32_param_2];
	ld.param.u64 	%rd8, [alma_batch_f32_param_3];
	ld.param.u32 	%r28, [alma_batch_f32_param_4];
	ld.param.u32 	%r29, [alma_batch_f32_param_5];
	ld.param.u32 	%r31, [alma_batch_f32_param_6];
	ld.param.u32 	%r30, [alma_batch_f32_param_7];
	ld.param.u64 	%rd9, [alma_batch_f32_param_8];
	cvta.to.global.u64 	%rd1, %rd10;
	mov.u32 	%r1, %ctaid.y;
	setp.ge.s32 	%p1, %r1, %r31;
	@%p1 bra 	$L__BB1_17;
	cvta.to.global.u64 	%rd11, %rd7;
	cvta.to.global.u64 	%rd12, %rd8;
	mul.wide.u32 	%rd13, %r1, 4;
	add.s64 	%rd14, %rd11, %rd13;
	ld.global.nc.u32 	%r2, [%rd14];
	add.s64 	%rd15, %rd12, %rd13;
	ld.global.nc.f32 	%f1, [%rd15];
	mov.u32 	%r3, %tid.x;
	setp.ge.s32 	%p2, %r3, %r2;
	@%p2 bra 	$L__BB1_4;
	mul.lo.s32 	%r4, %r28, %r1;
	mov.u32 	%r5, %ntid.x;
	cvta.to.global.u64 	%rd2, %rd6;
	mov.u32 	%r34, shared_weights;
	mov.u32 	%r45, %r3;
$L__BB1_3:
	add.s32 	%r32, %r45, %r4;
	mul.wide.s32 	%rd16, %r32, 4;
	add.s64 	%rd17, %rd2, %rd16;
	ld.global.nc.f32 	%f12, [%rd17];
	shl.b32 	%r33, %r45, 2;
	add.s32 	%r35, %r34, %r33;
	st.shared.f32 	[%r35], %f12;
	add.s32 	%r45, %r45, %r5;
	setp.lt.s32 	%p3, %r45, %r2;
	@%p3 bra 	$L__BB1_3;
$L__BB1_4:
	bar.sync 	0;
	mov.u32 	%r36, %ctaid.x;
	mov.u32 	%r8, %ntid.x;
	mad.lo.s32 	%r46, %r36, %r8, %r3;
	add.s32 	%r10, %r30, -1;
	setp.ge.s32 	%p4, %r46, %r29;
	@%p4 bra 	$L__BB1_17;
	and.b32  	%r11, %r2, 3;
	and.b32  	%r12, %r2, 2147483644;
	neg.s32 	%r13, %r12;
	add.s64 	%rd3, %rd1, 8;
	cvta.to.global.u64 	%rd4, %rd9;
	mul.lo.s32 	%r14, %r29, %r1;
	add.s32 	%r15, %r10, %r2;
	mov.u32 	%r37, %nctaid.x;
	mul.lo.s32 	%r16, %r37, %r8;
$L__BB1_6:
	setp.lt.s32 	%p5, %r46, %r15;
	mov.f32 	%f39, 0f7FC00000;
	@%p5 bra 	$L__BB1_16;
	setp.lt.s32 	%p6, %r2, 1;
	mov.f32 	%f38, 0f00000000;
	@%p6 bra 	$L__BB1_15;
	setp.lt.u32 	%p7, %r2, 4;
	sub.s32 	%r39, %r46, %r2;
	add.s32 	%r18, %r39, 1;
	mov.f32 	%f38, 0f00000000;
	mov.b32 	%r50, 0;
	@%p7 bra 	$L__BB1_11;
	mov.f32 	%f38, 0f00000000;
	mov.u32 	%r48, shared_weights;
	mov.u32 	%r47, %r18;
	mov.u32 	%r49, %r13;
$L__BB1_10:
	.pragma "nounroll";
	mul.wide.s32 	%rd18, %r47, 4;
	add.s64 	%rd19, %rd3, %rd18;
	ld.global.nc.f32 	%f18, [%rd19+-8];
	ld.shared.v4.f32 	{%f19, %f20, %f21, %f22}, [%r48];
	fma.rn.f32 	%f23, %f18, %f19, %f38;
	ld.global.nc.f32 	%f24, [%rd19+-4];
	fma.rn.f32 	%f25, %f24, %f20, %f23;
	ld.global.nc.f32 	%f26, [%rd19];
	fma.rn.f32 	%f27, %f26, %f21, %f25;
	ld.global.nc.f32 	%f28, [%rd19+4];
	fma.rn.f32 	%f38, %f28, %f22, %f27;
	add.s32 	%r49, %r49, 4;
	add.s32 	%r48, %r48, 16;
	add.s32 	%r47, %r47, 4;
	setp.ne.s32 	%p8, %r49, 0;
	mov.u32 	%r50, %r12;
	@%p8 bra 	$L__BB1_10;
$L__BB1_11:
	setp.eq.s32 	%p9, %r11, 0;
	@%p9 bra 	$L__BB1_15;
	setp.eq.s32 	%p10, %r11, 1;
	add.s32 	%r41, %r18, %r50;
	mul.wide.s32 	%rd20, %r41, 4;
	add.s64 	%rd5, %rd1, %rd20;
	ld.global.nc.f32 	%f29, [%rd5];
	shl.b32 	%r42, %r50, 2;
	mov.u32 	%r43, shared_weights;
	add.s32 	%r26, %r43, %r42;
	ld.shared.f32 	%f30, [%r26];
	fma.rn.f32 	%f38, %f29, %f30, %f38;
	@%p10 bra 	$L__BB1_15;
	setp.eq.s32 	%p11, %r11, 2;
	ld.global.nc.f32 	%f31, [%rd5+4];
	ld.shared.f32 	%f32, [%r26+4];
	fma.rn.f32 	%f38, %f31, %f32, %f38;
	@%p11 bra 	$L__BB1_15;
	ld.global.nc.f32 	%f33, [%rd5+8];
	ld.shared.f32 	%f34, [%r26+8];
	fma.rn.f32 	%f38, %f33, %f34, %f38;
$L__BB1_15:
	mul.f32 	%f39, %f1, %f38;
$L__BB1_16:
	add.s32 	%r44, %r46, %r14;
	mul.wide.s32 	%rd21, %r44, 4;
	add.s64 	%rd22, %rd4, %rd21;
	st.global.f32 	[%rd22], %f39;
	add.s32 	%r46, %r46, %r16;
	setp.lt.s32 	%p12, %r46, %r29;
	@%p12 bra 	$L__BB1_6;
$L__BB1_17:
	ret;

}
	// .globl	alma_batch_tiled_async_f32
.visible .entry alma_batch_tiled_async_f32(
	.param .u64 .ptr .align 1 alma_batch_tiled_async_f32_param_0,
	.param .u64 .ptr .align 1 alma_batch_tiled_async_f32_param_1,
	.param .u64 .ptr .align 1 alma_batch_tiled_async_f32_param_2,
	.param .u64 .ptr .align 1 alma_batch_tiled_async_f32_param_3,
	.param .u32 alma_batch_tiled_async_f32_param_4,
	.param .u32 alma_batch_tiled_async_f32_param_5,
	.param .u32 alma_batch_tiled_async_f32_param_6,
	.param .u64 .ptr .align 1 alma_batch_tiled_async_f32_param_7
)
{
	.reg .pred 	%p<18>;
	.reg .b32 	%r<68>;
	.reg .b32 	%f<52>;
	.reg .b64 	%rd<21>;
	// demoted variable
	.shared .align 4 .f32 _ZZ26alma_batch_tiled_async_f32E4norm;
	ld.param.u64 	%rd5, [alma_batch_tiled_async_f32_param_0];
	ld.param.u64 	%rd6, [alma_batch_tiled_async_f32_param_1];
	ld.param.u64 	%rd7, [alma_batch_tiled_async_f32_param_2];
	ld.param.u64 	%rd8, [alma_batch_tiled_async_f32_param_3];
	ld.param.u32 	%r35, [alma_batch_tiled_async_f32_param_4];
	ld.param.u32 	%r37, [alma_batch_tiled_async_f32_param_5];
	ld.param.u32 	%r36, [alma_batch_tiled_async_f32_param_6];
	ld.param.u64 	%rd9, [alma_batch_tiled_async_f32_param_7];
	cvta.to.global.u64 	%rd1, %rd9;
	mov.u32 	%r1, %ctaid.y;
	setp.ge.s32 	%p1, %r1, %r37;
	@%p1 bra 	$L__BB2_22;
	cvta.to.global.u64 	%rd10, %rd6;
	cvta.to.global.u64 	%rd11, %rd8;
	cvta.to.global.u64 	%rd12, %rd7;
	mul.wide.u32 	%rd13, %r1, 4;
	add.s64 	%rd14, %rd10, %rd13;
	ld.global.nc.u32 	%r2, [%rd14];
	add.s64 	%rd2, %rd12, %rd13;
	add.s64 	%rd3, %rd11, %rd13;
	mov.u32 	%r3, %ntid.x;
	mov.u32 	%r38, %ctaid.x;
	mul.lo.s32 	%r4, %r38, %r3;
	setp.ge.s32 	%p2, %r4, %r35;
	@%p2 bra 	$L__BB2_22;
	ld.global.nc.f32 	%f14, [%rd3];
	ld.global.nc.f32 	%f15, [%rd2];
	add.s32 	%r5, %r2, -1;
	cvt.rn.f32.s32 	%f16, %r5;
	mul.f32 	%f1, %f15, %f16;
	cvt.rn.f32.s32 	%f17, %r2;
	div.rn.f32 	%f2, %f17, %f14;
	mov.u32 	%r6, %tid.x;
	setp.ne.s32 	%p3, %r6, 0;
	@%p3 bra 	$L__BB2_4;
	mov.b32 	%r39, 0;
	st.shared.u32 	[_ZZ26alma_batch_tiled_async_f32E4norm], %r39;
$L__BB2_4:
	bar.sync 	0;
	setp.ge.s32 	%p4, %r6, %r2;
	@%p4 bra 	$L__BB2_7;
	add.f32 	%f18, %f2, %f2;
	mul.f32 	%f3, %f2, %f18;
	mov.u32 	%r41, sh;
	mov.u32 	%r60, %r6;
$L__BB2_6:
	cvt.rn.f32.s32 	%f19, %r60;
	sub.f32 	%f20, %f19, %f1;
	mul.f32 	%f21, %f20, %f20;
	div.rn.f32 	%f22, %f21, %f3;
	mul.f32 	%f23, %f22, 0fBFB8AA3B;
	ex2.approx.f32 	%f24, %f23;
	shl.b32 	%r40, %r60, 2;
	add.s32 	%r42, %r41, %r40;
	st.shared.f32 	[%r42], %f24;
	atom.shared.add.f32 	%f25, [_ZZ26alma_batch_tiled_async_f32E4norm], %f24;
	add.s32 	%r60, %r60, %r3;
	setp.lt.s32 	%p5, %r60, %r2;
	@%p5 bra 	$L__BB2_6;
$L__BB2_7:
	bar.sync 	0;
	ld.shared.f32 	%f4, [_ZZ26alma_batch_tiled_async_f32E4norm];
	add.s32 	%r9, %r5, %r3;
	setp.ge.s32 	%p6, %r6, %r9;
	@%p6 bra 	$L__BB2_12;
	cvta.to.global.u64 	%rd4, %rd5;
	shl.b32 	%r43, %r2, 2;
	mov.u32 	%r44, sh;
	add.s32 	%r10, %r44, %r43;
	sub.s32 	%r11, %r4, %r5;
	mov.u32 	%r61, %r6;
$L__BB2_9:
	add.s32 	%r13, %r61, %r11;
	setp.lt.s32 	%p7, %r13, 0;
	setp.ge.s32 	%p8, %r13, %r35;
	mov.f32 	%f46, 0f00000000;
	or.pred  	%p9, %p7, %p8;
	@%p9 bra 	$L__BB2_11;
	mul.wide.u32 	%rd15, %r13, 4;
	add.s64 	%rd16, %rd4, %rd15;
	ld.global.nc.f32 	%f46, [%rd16];
$L__BB2_11:
	shl.b32 	%r45, %r61, 2;
	add.s32 	%r46, %r10, %r45;
	st.shared.f32 	[%r46], %f46;
	add.s32 	%r61, %r61, %r3;
	setp.lt.s32 	%p10, %r61, %r9;
	@%p10 bra 	$L__BB2_9;
$L__BB2_12:
	bar.sync 	0;
	add.s32 	%r15, %r4, %r6;
	setp.ge.s32 	%p11, %r15, %r35;
	@%p11 bra 	$L__BB2_22;
	mad.lo.s32 	%r16, %r35, %r1, %r15;
	add.s32 	%r47, %r5, %r36;
	setp.lt.s32 	%p12, %r15, %r47;
	@%p12 bra 	$L__BB2_23;
	setp.lt.s32 	%p13, %r2, 1;
	mov.f32 	%f51, 0f00000000;
	@%p13 bra 	$L__BB2_21;
	and.b32  	%r17, %r2, 3;
	setp.lt.u32 	%p14, %r2, 4;
	mov.f32 	%f51, 0f00000000;
	mov.b32 	%r64, 0;
	@%p14 bra 	$L__BB2_18;
	and.b32  	%r64, %r2, 2147483644;
	neg.s32 	%r63, %r64;
	shl.b32 	%r50, %r6, 2;
	shl.b32 	%r51, %r2, 2;
	add.s32 	%r20, %r50, %r51;
	mov.f32 	%f51, 0f00000000;
	mov.u32 	%r62, sh;
$L__BB2_17:
	.pragma "nounroll";
	add.s32 	%r52, %r62, %r20;
	ld.shared.f32 	%f31, [%r52];
	ld.shared.v4.f32 	{%f32, %f33, %f34, %f35}, [%r62];
	fma.rn.f32 	%f36, %f31, %f32, %f51;
	ld.shared.f32 	%f37, [%r52+4];
	fma.rn.f32 	%f38, %f37, %f33, %f36;
	ld.shared.f32 	%f39, [%r52+8];
	fma.rn.f32 	%f40, %f39, %f34, %f38;
	ld.shared.f32 	%f41, [%r52+12];
	fma.rn.f32 	%f51, %f41, %f35, %f40;
	add.s32 	%r63, %r63, 4;
	add.s32 	%r62, %r62, 16;
	setp.ne.s32 	%p15, %r63, 0;
	@%p15 bra 	$L__BB2_17;
$L__BB2_18:
	setp.eq.s32 	%p16, %r17, 0;
	@%p16 bra 	$L__BB2_21;
	shl.b32 	%r53, %r64, 2;
	mov.u32 	%r54, sh;
	add.s32 	%r67, %r54, %r53;
	shl.b32 	%r55, %r2, 2;
	add.s32 	%r56, %r6, %r64;
	shl.b32 	%r57, %r56, 2;
	add.s32 	%r58, %r55, %r57;
	add.s32 	%r66, %r54, %r58;
	neg.s32 	%r65, %r17;
$L__BB2_20:
	.pragma "nounroll";
	ld.shared.f32 	%f42, [%r66];
	ld.shared.f32 	%f43, [%r67];
	fma.rn.f32 	%f51, %f42, %f43, %f51;
	add.s32 	%r67, %r67, 4;
	add.s32 	%r66, %r66, 4;
	add.s32 	%r65, %r65, 1;
	setp.ne.s32 	%p17, %r65, 0;
	@%p17 bra 	$L__BB2_20;
$L__BB2_21:
	rcp.rn.f32 	%f44, %f4;
	mul.f32 	%f45, %f44, %f51;
	mul.wide.s32 	%rd17, %r16, 4;
	add.s64 	%rd18, %rd1, %rd17;
	st.global.f32 	[%rd18], %f45;
$L__BB2_22:
	ret;
$L__BB2_23:
	mul.wide.s32 	%rd19, %r16, 4;
	add.s64 	%rd20, %rd1, %rd19;
	mov.b32 	%r59, 2143289344;
	st.global.u32 	[%rd20], %r59;
	bra.uni 	$L__BB2_22;

}
	// .globl	alma_batch_tiled_f32_tile128
.visible .entry alma_batch_tiled_f32_tile128(
	.param .u64 .ptr .align 1 alma_batch_tiled_f32_tile128_param_0,
	.param .u64 .ptr .align 1 alma_batch_tiled_f32_tile128_param_1,
	.param .u64 .ptr .align 1 alma_batch_tiled_f32_tile128_param_2,
	.param .u64 .ptr .align 1 alma_batch_tiled_f32_tile128_param_3,
	.param .u32 alma_batch_tiled_f32_tile128_param_4,
	.param .u32 alma_batch_tiled_f32_tile128_param_5,
	.param .u32 alma_batch_tiled_f32_tile128_param_6,
	.param .u32 alma_batch_tiled_f32_tile128_param_7,
	.param .u64 .ptr .align 1 alma_batch_tiled_f32_tile128_param_8
)
{
	.reg .pred 	%p<36>;
	.reg .b32 	%r<146>;
	.reg .b32 	%f<57>;
	.reg .b64 	%rd<33>;

	ld.param.u64 	%rd7, [alma_batch_tiled_f32_tile128_param_0];
	ld.param.u64 	%rd8, [alma_batch_tiled_f32_tile128_param_1];
	ld.param.u64 	%rd5, [alma_batch_tiled_f32_tile128_param_2];
	ld.param.u64 	%rd6, [alma_batch_tiled_f32_tile128_param_3];
	ld.param.u32 	%r77, [alma_batch_tiled_f32_tile128_param_4];
	ld.param.u32 	%r78, [alma_batch_tiled_f32_tile128_param_5];
	ld.param.u32 	%r80, [alma_batch_tiled_f32_tile128_param_6];
	ld.param.u32 	%r79, [alma_batch_tiled_f32_tile128_param_7];
	ld.param.u64 	%rd9, [alma_batch_tiled_f32_tile128_param_8];
	cvta.to.global.u64 	%rd1, %rd8;
	cvta.to.global.u64 	%rd2, %rd7;
	cvta.to.global.u64 	%rd3, %rd9;
	mov.u32 	%r1, %ctaid.y;
	setp.ge.s32 	%p1, %r1, %r80;
	@%p1 bra 	$L__BB3_38;
	cvta.to.global.u64 	%rd10, %rd5;
	cvta.to.global.u64 	%rd11, %rd6;
	mul.wide.u32 	%rd12, %r1, 4;
	add.s64 	%rd13, %rd10, %rd12;
	ld.global.nc.u32 	%r2, [%rd13];
	add.s64 	%rd14, %rd11, %rd12;
	ld.global.nc.f32 	%f1, [%rd14];
	mov.u32 	%r81, %ntid.x;
	setp.ne.s32 	%p2, %r81, 128;
	@%p2 bra 	$L__BB3_38;
	mov.u32 	%r82, %ctaid.x;
	shl.b32 	%r3, %r82, 7;
	setp.ge.s32 	%p3, %r3, %r78;
	@%p3 bra 	$L__BB3_38;
	add.s32 	%r4, %r79, -1;
	mov.u32 	%r5, %tid.x;
	setp.ge.s32 	%p4, %r5, %r2;
	@%p4 bra 	$L__BB3_10;
	mul.lo.s32 	%r6, %r77, %r1;
	not.b32 	%r83, %r5;
	add.s32 	%r7, %r2, %r83;
	and.b32  	%r84, %r7, 384;
	setp.eq.s32 	%p5, %r84, 384;
	mov.u32 	%r131, %r5;
	@%p5 bra 	$L__BB3_7;
	shr.u32 	%r85, %r7, 7;
	add.s32 	%r86, %r85, 1;
	and.b32  	%r87, %r86, 3;
	shl.b32 	%r88, %r5, 2;
	mov.u32 	%r89, sh$1;
	add.s32 	%r127, %r89, %r88;
	add.s32 	%r126, %r5, %r6;
	neg.s32 	%r125, %r87;
	shl.b32 	%r90, %r86, 7;
	and.b32  	%r91, %r90, 384;
	add.s32 	%r131, %r5, %r91;
$L__BB3_6:
	.pragma "nounroll";
	mul.wide.s32 	%rd15, %r126, 4;
	add.s64 	%rd16, %rd1, %rd15;
	ld.global.nc.f32 	%f19, [%rd16];
	st.shared.f32 	[%r127], %f19;
	add.s32 	%r127, %r127, 512;
	add.s32 	%r126, %r126, 128;
	add.s32 	%r125, %r125, 1;
	setp.ne.s32 	%p6, %r125, 0;
	@%p6 bra 	$L__BB3_6;
$L__BB3_7:
	setp.lt.u32 	%p7, %r7, 384;
	@%p7 bra 	$L__BB3_10;
	add.s64 	%rd4, %rd1, 1024;
	add.s32 	%r130, %r131, %r6;
	shl.b32 	%r92, %r131, 2;
	mov.u32 	%r93, sh$1;
	add.s32 	%r94, %r92, %r93;
	add.s32 	%r129, %r94, 1024;
$L__BB3_9:
	mul.wide.s32 	%rd17, %r130, 4;
	add.s64 	%rd18, %rd4, %rd17;
	ld.global.nc.f32 	%f20, [%rd18+-1024];
	st.shared.f32 	[%r129+-1024], %f20;
	ld.global.nc.f32 	%f21, [%rd18+-512];
	st.shared.f32 	[%r129+-512], %f21;
	ld.global.nc.f32 	%f22, [%rd18];
	st.shared.f32 	[%r129], %f22;
	ld.global.nc.f32 	%f23, [%rd18+512];
	st.shared.f32 	[%r129+512], %f23;
	add.s32 	%r131, %r131, 512;
	add.s32 	%r130, %r130, 512;
	add.s32 	%r129, %r129, 2048;
	setp.lt.s32 	%p8, %r131, %r2;
	@%p8 bra 	$L__BB3_9;
$L__BB3_10:
	bar.sync 	0;
	add.s32 	%r27, %r2, 127;
	setp.ge.s32 	%p9, %r5, %r27;
	@%p9 bra 	$L__BB3_28;
	sub.s32 	%r95, %r2, %r5;
	add.s32 	%r28, %r95, 126;
	and.b32  	%r96, %r28, 384;
	setp.eq.s32 	%p10, %r96, 384;
	mov.u32 	%r136, %r5;
	@%p10 bra 	$L__BB3_17;
	add.s32 	%r135, %r5, 1;
	shl.b32 	%r97, %r5, 2;
	shl.b32 	%r98, %r2, 2;
	add.s32 	%r99, %r97, %r98;
	mov.u32 	%r100, sh$1;
	add.s32 	%r134, %r100, %r99;
	add.s32 	%r101, %r5, %r3;
	sub.s32 	%r133, %r101, %r2;
	shr.u32 	%r102, %r28, 7;
	add.s32 	%r103, %r102, 1;
	and.b32  	%r104, %r103, 3;
	neg.s32 	%r132, %r104;
$L__BB3_13:
	.pragma "nounroll";
	add.s32 	%r37, %r133, 1;
	setp.lt.s32 	%p11, %r37, 0;
	setp.ge.s32 	%p12, %r37, %r78;
	mov.f32 	%f47, 0f00000000;
	or.pred  	%p13, %p11, %p12;
	@%p13 bra 	$L__BB3_15;
	mul.wide.u32 	%rd19, %r37, 4;
	add.s64 	%rd20, %rd2, %rd19;
	ld.global.nc.f32 	%f47, [%rd20];
$L__BB3_15:
	st.shared.f32 	[%r134], %f47;
	add.s32 	%r135, %r135, 128;
	add.s32 	%r134, %r134, 512;
	add.s32 	%r133, %r133, 128;
	add.s32 	%r132, %r132, 1;
	setp.ne.s32 	%p14, %r132, 0;
	@%p14 bra 	$L__BB3_13;
	add.s32 	%r136, %r135, -1;
$L__BB3_17:
	setp.lt.u32 	%p15, %r28, 384;
	@%p15 bra 	$L__BB3_28;
	add.s32 	%r139, %r136, 257;
	add.s32 	%r105, %r136, %r3;
	sub.s32 	%r138, %r105, %r2;
	shl.b32 	%r106, %r136, 2;
	shl.b32 	%r107, %r2, 2;
	add.s32 	%r108, %r106, %r107;
	mov.u32 	%r109, sh$1;
	add.s32 	%r110, %r108, %r109;
	add.s32 	%r137, %r110, 1024;
$L__BB3_19:
	add.s32 	%r50, %r138, 1;
	setp.lt.s32 	%p16, %r50, 0;
	setp.ge.s32 	%p17, %r50, %r78;
	mov.f32 	%f48, 0f00000000;
	or.pred  	%p18, %p16, %p17;
	@%p18 bra 	$L__BB3_21;
	mul.wide.u32 	%rd21, %r50, 4;
	add.s64 	%rd22, %rd2, %rd21;
	ld.global.nc.f32 	%f48, [%rd22];
$L__BB3_21:
	st.shared.f32 	[%r137+-1024], %f48;
	add.s32 	%r51, %r138, 129;
	setp.lt.s32 	%p19, %r51, 0;
	setp.ge.s32 	%p20, %r51, %r78;
	mov.f32 	%f49, 0f00000000;
	or.pred  	%p21, %p19, %p20;
	@%p21 bra 	$L__BB3_23;
	mul.wide.u32 	%rd23, %r51, 4;
	add.s64 	%rd24, %rd2, %rd23;
	ld.global.nc.f32 	%f49, [%rd24];
$L__BB3_23:
	st.shared.f32 	[%r137+-512], %f49;
	add.s32 	%r52, %r138, 257;
	setp.lt.s32 	%p22, %r52, 0;
	setp.ge.s32 	%p23, %r52, %r78;
	mov.f32 	%f50, 0f00000000;
	or.pred  	%p24, %p22, %p23;
	@%p24 bra 	$L__BB3_25;
	mul.wide.u32 	%rd25, %r52, 4;
	add.s64 	%rd26, %rd2, %rd25;
	ld.global.nc.f32 	%f50, [%rd26];
$L__BB3_25:
	st.shared.f32 	[%r137], %f50;
	add.s32 	%r53, %r138, 385;
	setp.lt.s32 	%p25, %r53, 0;
	setp.ge.s32 	%p26, %r53, %r78;
	mov.f32 	%f51, 0f00000000;
	or.pred  	%p27, %p25, %p26;
	@%p27 bra 	$L__BB3_27;
	mul.wide.u32 	%rd27, %r53, 4;
	add.s64 	%rd28, %rd2, %rd27;
	ld.global.nc.f32 	%f51, [%rd28];
$L__BB3_27:
	st.shared.f32 	[%r137+512], %f51;
	add.s32 	%r54, %r139, 512;
	add.s32 	%r111, %r139, 255;
	add.s32 	%r138, %r138, 512;
	add.s32 	%r137, %r137, 2048;
	setp.lt.s32 	%p28, %r111, %r27;
	mov.u32 	%r139, %r54;
	@%p28 bra 	$L__BB3_19;
$L__BB3_28:
	bar.sync 	0;
	add.s32 	%r57, %r3, %r5;
	setp.ge.s32 	%p29, %r57, %r78;
	@%p29 bra 	$L__BB3_38;
	mad.lo.s32 	%r58, %r78, %r1, %r57;
	add.s32 	%r112, %r4, %r2;
	setp.lt.s32 	%p30, %r57, %r112;
	@%p30 bra 	$L__BB3_39;
	setp.lt.s32 	%p31, %r2, 1;
	mov.f32 	%f56, 0f00000000;
	@%p31 bra 	$L__BB3_37;
	and.b32  	%r59, %r2, 3;
	setp.lt.u32 	%p32, %r2, 4;
	mov.f32 	%f56, 0f00000000;
	mov.b32 	%r142, 0;
	@%p32 bra 	$L__BB3_34;
	and.b32  	%r142, %r2, 2147483644;
	neg.s32 	%r141, %r142;
	shl.b32 	%r115, %r5, 2;
	shl.b32 	%r116, %r2, 2;
	add.s32 	%r62, %r115, %r116;
	mov.f32 	%f56, 0f00000000;
	mov.u32 	%r140, sh$1;
$L__BB3_33:
	.pragma "nounroll";
	add.s32 	%r117, %r140, %r62;
	ld.shared.f32 	%f33, [%r117];
	ld.shared.v4.f32 	{%f34, %f35, %f36, %f37}, [%r140];
	fma.rn.f32 	%f38, %f33, %f34, %f56;
	ld.shared.f32 	%f39, [%r117+4];
	fma.rn.f32 	%f40, %f39, %f35, %f38;
	ld.shared.f32 	%f41, [%r117+8];
	fma.rn.f32 	%f42, %f41, %f36, %f40;
	ld.shared.f32 	%f43, [%r117+12];
	fma.rn.f32 	%f56, %f43, %f37, %f42;
	add.s32 	%r141, %r141, 4;
	add.s32 	%r140, %r140, 16;
	setp.ne.s32 	%p33, %r141, 0;
	@%p33 bra 	$L__BB3_33;
$L__BB3_34:
	setp.eq.s32 	%p34, %r59, 0;
	@%p34 bra 	$L__BB3_37;
	shl.b32 	%r118, %r142, 2;
	mov.u32 	%r119, sh$1;
	add.s32 	%r145, %r119, %r118;
	shl.b32 	%r120, %r2, 2;
	add.s32 	%r121, %r5, %r142;
	shl.b32 	%r122, %r121, 2;
	add.s32 	%r123, %r120, %r122;
	add.s32 	%r144, %r119, %r123;
	neg.s32 	%r143, %r59;
$L__BB3_36:
	.pragma "nounroll";
	ld.shared.f32 	%f44, [%r144];
	ld.shared.f32 	%f45, [%r145];
	fma.rn.f32 	%f56, %f44, %f45, %f56;
	add.s32 	%r145, %r145, 4;
	add.s32 	%r144, %r144, 4;
	add.s32 	%r143, %r143, 1;
	setp.ne.s32 	%p35, %r143, 0;
	@%p35 bra 	$L__BB3_36;
$L__BB3_37:
	mul.f32 	%f46, %f1, %f56;
	mul.wide.s32 	%rd29, %r58, 4;
	add.s64 	%rd30, %rd3, %rd29;
	st.global.f32 	[%rd30], %f46;
$L__BB3_38:
	ret;
$L__BB3_39:
	mul.wide.s32 	%rd31, %r58, 4;
	add.s64 	%rd32, %rd3, %rd31;
	mov.b32 	%r124, 2143289344;
	st.global.u32 	[%rd32], %r124;
	bra.uni 	$L__BB3_38;

}
	// .globl	alma_batch_tiled_f32_tile256
.visible .entry alma_batch_tiled_f32_tile256(
	.param .u64 .ptr .align 1 alma_batch_tiled_f32_tile256_param_0,
	.param .u64 .ptr .align 1 alma_batch_tiled_f32_tile256_param_1,
	.param .u64 .ptr .align 1 alma_batch_tiled_f32_tile256_param_2,
	.param .u64 .ptr .align 1 alma_batch_tiled_f32_tile256_param_3,
	.param .u32 alma_batch_tiled_f32_tile256_param_4,
	.param .u32 alma_batch_tiled_f32_tile256_param_5,
	.param .u32 alma_batch_tiled_f32_tile256_param_6,
	.param .u32 alma_batch_tiled_f32_tile256_param_7,
	.param .u64 .ptr .align 1 alma_batch_tiled_f32_tile256_param_8
)
{
	.reg .pred 	%p<36>;
	.reg .b32 	%r<146>;
	.reg .b32 	%f<57>;
	.reg .b64 	%rd<33>;

	ld.param.u64 	%rd7, [alma_batch_tiled_f32_tile256_param_0];
	ld.param.u64 	%rd8, [alma_batch_tiled_f32_tile256_param_1];
	ld.param.u64 	%rd5, [alma_batch_tiled_f32_tile256_param_2];
	ld.param.u64 	%rd6, [alma_batch_tiled_f32_tile256_param_3];
	ld.param.u32 	%r77, [alma_batch_tiled_f32_tile256_param_4];
	ld.param.u32 	%r78, [alma_batch_tiled_f32_tile256_param_5];
	ld.param.u32 	%r80, [alma_batch_tiled_f32_tile256_param_6];
	ld.param.u32 	%r79, [alma_batch_tiled_f32_tile256_param_7];
	ld.param.u64 	%rd9, [alma_batch_tiled_f32_tile256_param_8];
	cvta.to.global.u64 	%rd1, %rd8;
	cvta.to.global.u64 	%rd2, %rd7;
	cvta.to.global.u64 	%rd3, %rd9;
	mov.u32 	%r1, %ctaid.y;
	setp.ge.s32 	%p1, %r1, %r80;
	@%p1 bra 	$L__BB4_38;
	cvta.to.global.u64 	%rd10, %rd5;
	cvta.to.global.u64 	%rd11, %rd6;
	mul.wide.u32 	%rd12, %r1, 4;
	add.s64 	%rd13, %rd10, %rd12;
	ld.global.nc.u32 	%r2, [%rd13];
	add.s64 	%rd14, %rd11, %rd12;
	ld.global.nc.f32 	%f1, [%rd14];
	mov.u32 	%r81, %ntid.x;
	setp.ne.s32 	%p2, %r81, 256;
	@%p2 bra 	$L__BB4_38;
	mov.u32 	%r82, %ctaid.x;
	shl.b32 	%r3, %r82, 8;
	setp.ge.s32 	%p3, %r3, %r78;
	@%p3 bra 	$L__BB4_38;
	add.s32 	%r4, %r79, -1;
	mov.u32 	%r5, %tid.x;
	setp.ge.s32 	%p4, %r5, %r2;
	@%p4 bra 	$L__BB4_10;
	mul.lo.s32 	%r6, %r77, %r1;
	not.b32 	%r83, %r5;
	add.s32 	%r7, %r2, %r83;
	and.b32  	%r84, %r7, 768;
	setp.eq.s32 	%p5, %r84, 768;
	mov.u32 	%r131, %r5;
	@%p5 bra 	$L__BB4_7;
	shr.u32 	%r85, %r7, 8;
	add.s32 	%r86, %r85, 1;
	and.b32  	%r87, %r86, 3;
	shl.b32 	%r88, %r5, 2;
	mov.u32 	%r89, sh$1;
	add.s32 	%r127, %r89, %r88;
	add.s32 	%r126, %r5, %r6;
	neg.s32 	%r125, %r87;
	shl.b32 	%r90, %r86, 8;
	and.b32  	%r91, %r90, 768;
	add.s32 	%r131, %r5, %r91;
$L__BB4_6:
	.pragma "nounroll";
	mul.wide.s32 	%rd15, %r126, 4;
	add.s64 	%rd16, %rd1, %rd15;
	ld.global.nc.f32 	%f19, [%rd16];
	st.shared.f32 	[%r127], %f19;
	add.s32 	%r127, %r127, 1024;
	add.s32 	%r126, %r126, 256;
	add.s32 	%r125, %r125, 1;
	setp.ne.s32 	%p6, %r125, 0;
	@%p6 bra 	$L__BB4_6;
$L__BB4_7:
	setp.lt.u32 	%p7, %r7, 768;
	@%p7 bra 	$L__BB4_10;
	add.s64 	%rd4, %rd1, 2048;
	add.s32 	%r130, %r131, %r6;
	shl.b32 	%r92, %r131, 2;
	mov.u32 	%r93, sh$1;
	add.s32 	%r94, %r92, %r93;
	add.s32 	%r129, %r94, 2048;
$L__BB4_9:
	mul.wide.s32 	%rd17, %r130, 4;
	add.s64 	%rd18, %rd4, %rd17;
	ld.global.nc.f32 	%f20, [%rd18+-2048];
	st.shared.f32 	[%r129+-2048], %f20;
	ld.global.nc.f32 	%f21, [%rd18+-1024];
	st.shared.f32 	[%r129+-1024], %f21;
	ld.global.nc.f32 	%f22, [%rd18];
	st.shared.f32 	[%r129], %f22;
	ld.global.nc.f32 	%f23, [%rd18+1024];
	st.shared.f32 	[%r129+1024], %f23;
	add.s32 	%r131, %r131, 1024;
	add.s32 	%r130, %r130, 1024;
	add.s32 	%r129, %r129, 4096;
	setp.lt.s32 	%p8, %r131, %r2;
	@%p8 bra 	$L__BB4_9;
$L__BB4_10:
	bar.sync 	0;
	add.s32 	%r27, %r2, 255;
	setp.ge.s32 	%p9, %r5, %r27;
	@%p9 bra 	$L__BB4_28;
	sub.s32 	%r95, %r2, %r5;
	add.s32 	%r28, %r95, 254;
	and.b32  	%r96, %r28, 768;
	setp.eq.s32 	%p10, %r96, 768;
	mov.u32 	%r136, %r5;
	@%p10 bra 	$L__BB4_17;
	add.s32 	%r135, %r5, 1;
	shl.b32 	%r97, %r5, 2;
	shl.b32 	%r98, %r2, 2;
	add.s32 	%r99, %r97, %r98;
	mov.u32 	%r100, sh$1;
	add.s32 	%r134, %r100, %r99;
	add.s32 	%r101, %r5, %r3;
	sub.s32 	%r133, %r101, %r2;
	shr.u32 	%r102, %r28, 8;
	add.s32 	%r103, %r102, 1;
	and.b32  	%r104, %r103, 3;
	neg.s32 	%r132, %r104;
$L__BB4_13:
	.pragma "nounroll";
	add.s32 	%r37, %r133, 1;
	setp.lt.s32 	%p11, %r37, 0;
	setp.ge.s32 	%p12, %r37, %r78;
	mov.f32 	%f47, 0f00000000;
	or.pred  	%p13, %p11, %p12;
	@%p13 bra 	$L__BB4_15;
	mul.wide.u32 	%rd19, %r37, 4;
	add.s64 	%rd20, %rd2, %rd19;
	ld.global.nc.f32 	%f47, [%rd20];
$L__BB4_15:
	st.shared.f32 	[%r134], %f47;
	add.s32 	%r135, %r135, 256;
	add.s32 	%r134, %r134, 1024;
	add.s32 	%r133, %r133, 256;
	add.s32 	%r132, %r132, 1;
	setp.ne.s32 	%p14, %r132, 0;
	@%p14 bra 	$L__BB4_13;
	add.s32 	%r136, %r135, -1;
$L__BB4_17:
	setp.lt.u32 	%p15, %r28, 768;
	@%p15 bra 	$L__BB4_28;
	add.s32 	%r139, %r136, 513;
	add.s32 	%r105, %r136, %r3;
	sub.s32 	%r138, %r105, %r2;
	shl.b32 	%r106, %r136, 2;
	shl.b32 	%r107, %r2, 2;
	add.s32 	%r108, %r106, %r107;
	mov.u32 	%r109, sh$1;
	add.s32 	%r110, %r108, %r109;
	add.s32 	%r137, %r110, 2048;
$L__BB4_19:
	add.s32 	%r50, %r138, 1;
	setp.lt.s32 	%p16, %r50, 0;
	setp.ge.s32 	%p17, %r50, %r78;
	mov.f32 	%f48, 0f00000000;
	or.pred  	%p18, %p16, %p17;
	@%p18 bra 	$L__BB4_21;
	mul.wide.u32 	%rd21, %r50, 4;
	add.s64 	%rd22, %rd2, %rd21;
	ld.global.nc.f32 	%f48, [%rd22];
$L__BB4_21:
	st.shared.f32 	[%r137+-2048], %f48;
	add.s32 	%r51, %r138, 257;
	setp.lt.s32 	%p19, %r51, 0;
	setp.ge.s32 	%p20, %r51, %r78;
	mov.f32 	%f49, 0f00000000;
	or.pred  	%p21, %p19, %p20;
	@%p21 bra 	$L__BB4_23;
	mul.wide.u32 	%rd23, %r51, 4;
	add.s64 	%rd24, %rd2, %rd23;
	ld.global.nc.f32 	%f49, [%rd24];
$L__BB4_23:
	st.shared.f32 	[%r137+-1024], %f49;
	add.s32 	%r52, %r138, 513;
	setp.lt.s32 	%p22, %r52, 0;
	setp.ge.s32 	%p23, %r52, %r78;
	mov.f32 	%f50, 0f00000000;
	or.pred  	%p24, %p22, %p23;
	@%p24 bra 	$L__BB4_25;
	mul.wide.u32 	%rd25, %r52, 4;
	add.s64 	%rd26, %rd2, %rd25;
	ld.global.nc.f32 	%f50, [%rd26];
$L__BB4_25:
	st.shared.f32 	[%r137], %f50;
	add.s32 	%r53, %r138, 769;
	setp.lt.s32 	%p25, %r53, 0;
	setp.ge.s32 	%p26, %r53, %r78;
	mov.f32 	%f51, 0f00000000;
	or.pred  	%p27, %p25, %p26;
	@%p27 bra 	$L__BB4_27;
	mul.wide.u32 	%rd27, %r53, 4;
	add.s64 	%rd28, %rd2, %rd27;
	ld.global.nc.f32 	%f51, [%rd28];
$L__BB4_27:
	st.shared.f32 	[%r137+1024], %f51;
	add.s32 	%r54, %r139, 1024;
	add.s32 	%r111, %r139, 511;
	add.s32 	%r138, %r138, 1024;
	add.s32 	%r137, %r137, 4096;
	setp.lt.s32 	%p28, %r111, %r27;
	mov.u32 	%r139, %r54;
	@%p28 bra 	$L__BB4_19;
$L__BB4_28:
	bar.sync 	0;
	add.s32 	%r57, %r3, %r5;
	setp.ge.s32 	%p29, %r57, %r78;
	@%p29 bra 	$L__BB4_38;
	mad.lo.s32 	%r58, %r78, %r1, %r57;
	add.s32 	%r112, %r4, %r2;
	setp.lt.s32 	%p30, %r57, %r112;
	@%p30 bra 	$L__BB4_39;
	setp.lt.s32 	%p31, %r2, 1;
	mov.f32 	%f56, 0f00000000;
	@%p31 bra 	$L__BB4_37;
	and.b32  	%r59, %r2, 3;
	setp.lt.u32 	%p32, %r2, 4;
	mov.f32 	%f56, 0f00000000;
	mov.b32 	%r142, 0;
	@%p32 bra 	$L__BB4_34;
	and.b32  	%r142, %r2, 2147483644;
	neg.s32 	%r141, %r142;
	shl.b32 	%r115, %r5, 2;
	shl.b32 	%r116, %r2, 2;
	add.s32 	%r62, %r115, %r116;
	mov.f32 	%f56, 0f00000000;
	mov.u32 	%r140, sh$1;
$L__BB4_33:
	.pragma "nounroll";
	add.s32 	%r117, %r140, %r62;
	ld.shared.f32 	%f33, [%r117];
	ld.shared.v4.f32 	{%f34, %f35, %f36, %f37}, [%r140];
	fma.rn.f32 	%f38, %f33, %f34, %f56;
	ld.shared.f32 	%f39, [%r117+4];
	fma.rn.f32 	%f40, %f39, %f35, %f38;
	ld.shared.f32 	%f41, [%r117+8];
	fma.rn.f32 	%f42, %f41, %f36, %f40;
	ld.shared.f32 	%f43, [%r117+12];
	fma.rn.f32 	%f56, %f43, %f37, %f42;
	add.s32 	%r141, %r141, 4;
	add.s32 	%r140, %r140, 16;
	setp.ne.s32 	%p33, %r141, 0;
	@%p33 bra 	$L__BB4_33;
$L__BB4_34:
	setp.eq.s32 	%p34, %r59, 0;
	@%p34 bra 	$L__BB4_37;
	shl.b32 	%r118, %r142, 2;
	mov.u32 	%r119, sh$1;
	add.s32 	%r145, %r119, %r118;
	shl.b32 	%r120, %r2, 2;
	add.s32 	%r121, %r5, %r142;
	shl.b32 	%r122, %r121, 2;
	add.s32 	%r123, %r120, %r122;
	add.s32 	%r144, %r119, %r123;
	neg.s32 	%r143, %r59;
$L__BB4_36:
	.pragma "nounroll";
	ld.shared.f32 	%f44, [%r144];
	ld.shared.f32 	%f45, [%r145];
	fma.rn.f32 	%f56, %f44, %f45, %f56;
	add.s32 	%r145, %r145, 4;
	add.s32 	%r144, %r144, 4;
	add.s32 	%r143, %r143, 1;
	setp.ne.s32 	%p35, %r143, 0;
	@%p35 bra 	$L__BB4_36;
$L__BB4_37:
	mul.f32 	%f46, %f1, %f56;
	mul.wide.s32 	%rd29, %r58, 4;
	add.s64 	%rd30, %rd3, %rd29;
	st.global.f32 	[%rd30], %f46;
$L__BB4_38:
	ret;
$L__BB4_39:
	mul.wide.s32 	%rd31, %r58, 4;
	add.s64 	%rd32, %rd3, %rd31;
	mov.b32 	%r124, 2143289344;
	st.global.u32 	[%rd32], %r124;
	bra.uni 	$L__BB4_38;

}
	// .globl	alma_multi_series_one_param_onthefly_f32
.visible .entry alma_multi_series_one_param_onthefly_f32(
	.param .u64 .ptr .align 1 alma_multi_series_one_param_onthefly_f32_param_0,
	.param .u64 .ptr .align 1 alma_multi_series_one_param_onthefly_f32_param_1,
	.param .u32 alma_multi_series_one_param_onthefly_f32_param_2,
	.param .f32 alma_multi_series_one_param_onthefly_f32_param_3,
	.param .f32 alma_multi_series_one_param_onthefly_f32_param_4,
	.param .u32 alma_multi_series_one_param_onthefly_f32_param_5,
	.param .u32 alma_multi_series_one_param_onthefly_f32_param_6,
	.param .u64 .ptr .align 1 alma_multi_series_one_param_onthefly_f32_param_7
)
{
	.reg .pred 	%p<16>;
	.reg .b32 	%r<57>;
	.reg .b32 	%f<52>;
	.reg .b64 	%rd<28>;
	// demoted variable
	.shared .align 4 .f32 _ZZ40alma_multi_series_one_param_onthefly_f32E4norm;
	ld.param.u64 	%rd7, [alma_multi_series_one_param_onthefly_f32_param_0];
	ld.param.u64 	%rd6, [alma_multi_series_one_param_onthefly_f32_param_1];
	ld.param.u32 	%r30, [alma_multi_series_one_param_onthefly_f32_param_2];
	ld.param.f32 	%f14, [alma_multi_series_one_param_onthefly_f32_param_3];
	ld.param.f32 	%f15, [alma_multi_series_one_param_onthefly_f32_param_4];
	ld.param.u32 	%r31, [alma_multi_series_one_param_onthefly_f32_param_5];
	ld.param.u32 	%r32, [alma_multi_series_one_param_onthefly_f32_param_6];
	ld.param.u64 	%rd8, [alma_multi_series_one_param_onthefly_f32_param_7];
	cvta.to.global.u64 	%rd1, %rd7;
	cvta.to.global.u64 	%rd2, %rd8;
	mov.u32 	%r1, %ctaid.y;
	setp.ge.s32 	%p1, %r1, %r31;
	@%p1 bra 	$L__BB5_25;
	add.s32 	%r2, %r30, -1;
	cvt.rn.f32.s32 	%f16, %r30;
	div.rn.f32 	%f1, %f16, %f15;
	mov.u32 	%r3, %tid.x;
	setp.ne.s32 	%p2, %r3, 0;
	@%p2 bra 	$L__BB5_3;
	mov.b32 	%r33, 0;
	st.shared.u32 	[_ZZ40alma_multi_series_one_param_onthefly_f32E4norm], %r33;
$L__BB5_3:
	bar.sync 	0;
	setp.ge.s32 	%p3, %r3, %r30;
	@%p3 bra 	$L__BB5_6;
	mov.u32 	%r4, %ntid.x;
	add.f32 	%f17, %f1, %f1;
	mul.f32 	%f2, %f1, %f17;
	cvt.rn.f32.s32 	%f18, %r2;
	mul.f32 	%f3, %f14, %f18;
	mov.u32 	%r35, sh;
	mov.u32 	%r50, %r3;
$L__BB5_5:
	cvt.rn.f32.s32 	%f19, %r50;
	sub.f32 	%f20, %f19, %f3;
	mul.f32 	%f21, %f20, %f20;
	div.rn.f32 	%f22, %f21, %f2;
	mul.f32 	%f23, %f22, 0fBFB8AA3B;
	ex2.approx.f32 	%f24, %f23;
	shl.b32 	%r34, %r50, 2;
	add.s32 	%r36, %r35, %r34;
	st.shared.f32 	[%r36], %f24;
	atom.shared.add.f32 	%f25, [_ZZ40alma_multi_series_one_param_onthefly_f32E4norm], %f24;
	add.s32 	%r50, %r50, %r4;
	setp.lt.s32 	%p4, %r50, %r30;
	@%p4 bra 	$L__BB5_5;
$L__BB5_6:
	bar.sync 	0;
	ld.shared.f32 	%f26, [_ZZ40alma_multi_series_one_param_onthefly_f32E4norm];
	rcp.rn.f32 	%f4, %f26;
	cvta.to.global.u64 	%rd9, %rd6;
	mul.wide.u32 	%rd10, %r1, 4;
	add.s64 	%rd11, %rd9, %rd10;
	ld.global.nc.u32 	%r37, [%rd11];
	add.s32 	%r7, %r2, %r37;
	mov.u32 	%r38, %ctaid.x;
	mov.u32 	%r39, %ntid.x;
	mad.lo.s32 	%r51, %r38, %r39, %r3;
	mov.u32 	%r40, %nctaid.x;
	mul.lo.s32 	%r9, %r40, %r39;
	setp.ge.s32 	%p5, %r51, %r32;
	@%p5 bra 	$L__BB5_25;
	setp.gt.s32 	%p6, %r30, 0;
	@%p6 bra 	$L__BB5_11;
	mul.f32 	%f5, %f4, 0f00000000;
$L__BB5_9:
	mad.lo.s32 	%r28, %r51, %r31, %r1;
	setp.ge.s32 	%p7, %r51, %r7;
	@%p7 bra 	$L__BB5_23;
	mul.wide.s32 	%rd14, %r28, 4;
	add.s64 	%rd15, %rd2, %rd14;
	mov.b32 	%r41, 2143289344;
	st.global.u32 	[%rd15], %r41;
	bra.uni 	$L__BB5_24;
$L__BB5_11:
	and.b32  	%r10, %r30, 3;
	and.b32  	%r11, %r30, 2147483644;
	neg.s32 	%r12, %r11;
	shl.b32 	%r13, %r31, 2;
	mul.wide.s32 	%rd4, %r31, 4;
$L__BB5_12:
	mad.lo.s32 	%r15, %r51, %r31, %r1;
	setp.lt.s32 	%p9, %r51, %r7;
	@%p9 bra 	$L__BB5_21;
	setp.lt.u32 	%p10, %r30, 4;
	sub.s32 	%r43, %r51, %r30;
	add.s32 	%r16, %r43, 1;
	mov.f32 	%f51, 0f00000000;
	mov.b32 	%r55, 0;
	@%p10 bra 	$L__BB5_16;
	mad.lo.s32 	%r52, %r31, %r16, %r1;
	mov.f32 	%f51, 0f00000000;
	mov.u32 	%r53, sh;
	mov.u32 	%r54, %r12;
$L__BB5_15:
	.pragma "nounroll";
	mul.wide.s32 	%rd16, %r52, 4;
	add.s64 	%rd17, %rd1, %rd16;
	ld.global.nc.f32 	%f30, [%rd17];
	ld.shared.v4.f32 	{%f31, %f32, %f33, %f34}, [%r53];
	fma.rn.f32 	%f35, %f30, %f31, %f51;
	add.s64 	%rd19, %rd17, %rd4;
	ld.global.nc.f32 	%f36, [%rd19];
	fma.rn.f32 	%f37, %f36, %f32, %f35;
	add.s64 	%rd20, %rd19, %rd4;
	ld.global.nc.f32 	%f38, [%rd20];
	fma.rn.f32 	%f39, %f38, %f33, %f37;
	add.s64 	%rd21, %rd20, %rd4;
	ld.global.nc.f32 	%f40, [%rd21];
	fma.rn.f32 	%f51, %f40, %f34, %f39;
	add.s32 	%r54, %r54, 4;
	add.s32 	%r53, %r53, 16;
	add.s32 	%r52, %r52, %r13;
	setp.ne.s32 	%p11, %r54, 0;
	mov.u32 	%r55, %r11;
	@%p11 bra 	$L__BB5_15;
$L__BB5_16:
	setp.eq.s32 	%p12, %r10, 0;
	@%p12 bra 	$L__BB5_20;
	setp.eq.s32 	%p13, %r10, 1;
	add.s32 	%r45, %r16, %r55;
	mad.lo.s32 	%r46, %r45, %r31, %r1;
	mul.wide.s32 	%rd22, %r46, 4;
	add.s64 	%rd3, %rd1, %rd22;
	ld.global.nc.f32 	%f41, [%rd3];
	shl.b32 	%r47, %r55, 2;
	mov.u32 	%r48, sh;
	add.s32 	%r25, %r48, %r47;
	ld.shared.f32 	%f42, [%r25];
	fma.rn.f32 	%f51, %f41, %f42, %f51;
	@%p13 bra 	$L__BB5_20;
	setp.eq.s32 	%p14, %r10, 2;
	add.s64 	%rd5, %rd3, %rd4;
	ld.global.nc.f32 	%f43, [%rd5];
	ld.shared.f32 	%f44, [%r25+4];
	fma.rn.f32 	%f51, %f43, %f44, %f51;
	@%p14 bra 	$L__BB5_20;
	add.s64 	%rd23, %rd5, %rd4;
	ld.global.nc.f32 	%f45, [%rd23];
	ld.shared.f32 	%f46, [%r25+8];
	fma.rn.f32 	%f51, %f45, %f46, %f51;
$L__BB5_20:
	mul.f32 	%f47, %f4, %f51;
	mul.wide.s32 	%rd24, %r15, 4;
	add.s64 	%rd25, %rd2, %rd24;
	st.global.f32 	[%rd25], %f47;
	bra.uni 	$L__BB5_22;
$L__BB5_21:
	mul.wide.s32 	%rd26, %r15, 4;
	add.s64 	%rd27, %rd2, %rd26;
	mov.b32 	%r49, 2143289344;
	st.global.u32 	[%rd27], %r49;
$L__BB5_22:
	add.s32 	%r51, %r51, %r9;
	setp.lt.s32 	%p15, %r51, %r32;
	@%p15 bra 	$L__BB5_12;
	bra.uni 	$L__BB5_25;
$L__BB5_23:
	mul.wide.s32 	%rd12, %r28, 4;
	add.s64 	%rd13, %rd2, %rd12;
	st.global.f32 	[%rd13], %f5;
$L__BB5_24:
	add.s32 	%r51, %r51, %r9;
	setp.lt.s32 	%p8, %r51, %r32;
	@%p8 bra 	$L__BB5_9;
$L__BB5_25:
	ret;

}
	// .globl	alma_multi_series_one_param_f32
.visible .entry alma_multi_series_one_param_f32(
	.param .u64 .ptr .align 1 alma_multi_series_one_param_f32_param_0,
	.param .u64 .ptr .align 1 alma_multi_series_one_param_f32_param_1,
	.param .u32 alma_multi_series_one_param_f32_param_2,
	.param .f32 alma_multi_series_one_param_f32_param_3,
	.param .u32 alma_multi_series_one_param_f32_param_4,
	.param .u32 alma_multi_series_one_param_f32_param_5,
	.param .u64 .ptr .align 1 alma_multi_series_one_param_f32_param_6,
	.param .u64 .ptr .align 1 alma_multi_series_one_param_f32_param_7
)
{
	.reg .pred 	%p<15>;
	.reg .b32 	%r<56>;
	.reg .b32 	%f<37>;
	.reg .b64 	%rd<32>;

	ld.param.u64 	%rd9, [alma_multi_series_one_param_f32_param_0];
	ld.param.u64 	%rd7, [alma_multi_series_one_param_f32_param_1];
	ld.param.u32 	%r29, [alma_multi_series_one_param_f32_param_2];
	ld.param.f32 	%f10, [alma_multi_series_one_param_f32_param_3];
	ld.param.u32 	%r30, [alma_multi_series_one_param_f32_param_4];
	ld.param.u32 	%r31, [alma_multi_series_one_param_f32_param_5];
	ld.param.u64 	%rd8, [alma_multi_series_one_param_f32_param_6];
	ld.param.u64 	%rd10, [alma_multi_series_one_param_f32_param_7];
	cvta.to.global.u64 	%rd1, %rd9;
	cvta.to.global.u64 	%rd2, %rd10;
	mov.u32 	%r1, %tid.x;
	setp.ge.s32 	%p1, %r1, %r29;
	@%p1 bra 	$L__BB6_3;
	mov.u32 	%r2, %ntid.x;
	cvta.to.global.u64 	%rd3, %rd7;
	mov.u32 	%r33, shared_weights;
	mov.u32 	%r49, %r1;
$L__BB6_2:
	mul.wide.s32 	%rd11, %r49, 4;
	add.s64 	%rd12, %rd3, %rd11;
	ld.global.nc.f32 	%f11, [%rd12];
	shl.b32 	%r32, %r49, 2;
	add.s32 	%r34, %r33, %r32;
	st.shared.f32 	[%r34], %f11;
	add.s32 	%r49, %r49, %r2;
	setp.lt.s32 	%p2, %r49, %r29;
	@%p2 bra 	$L__BB6_2;
$L__BB6_3:
	bar.sync 	0;
	mov.u32 	%r5, %ctaid.y;
	setp.ge.s32 	%p3, %r5, %r30;
	@%p3 bra 	$L__BB6_23;
	mov.u32 	%r35, %ctaid.x;
	mov.u32 	%r36, %ntid.x;
	mad.lo.s32 	%r50, %r35, %r36, %r1;
	mov.u32 	%r37, %nctaid.x;
	mul.lo.s32 	%r7, %r37, %r36;
	cvta.to.global.u64 	%rd13, %rd8;
	mul.wide.u32 	%rd14, %r5, 4;
	add.s64 	%rd15, %rd13, %rd14;
	ld.global.nc.u32 	%r38, [%rd15];
	add.s32 	%r39, %r29, %r38;
	add.s32 	%r8, %r39, -1;
	setp.ge.s32 	%p4, %r50, %r31;
	@%p4 bra 	$L__BB6_23;
	setp.gt.s32 	%p5, %r29, 0;
	@%p5 bra 	$L__BB6_9;
	mul.f32 	%f1, %f10, 0f00000000;
$L__BB6_7:
	mad.lo.s32 	%r27, %r50, %r30, %r5;
	setp.ge.s32 	%p6, %r50, %r8;
	@%p6 bra 	$L__BB6_21;
	mul.wide.s32 	%rd18, %r27, 4;
	add.s64 	%rd19, %rd2, %rd18;
	mov.b32 	%r40, 2143289344;
	st.global.u32 	[%rd19], %r40;
	bra.uni 	$L__BB6_22;
$L__BB6_9:
	and.b32  	%r9, %r29, 3;
	and.b32  	%r10, %r29, 2147483644;
	neg.s32 	%r11, %r10;
	shl.b32 	%r12, %r30, 2;
	mul.wide.s32 	%rd5, %r30, 4;
$L__BB6_10:
	mad.lo.s32 	%r14, %r50, %r30, %r5;
	setp.lt.s32 	%p8, %r50, %r8;
	@%p8 bra 	$L__BB6_11;
	bra.uni 	$L__BB6_13;
$L__BB6_11:
	mul.wide.s32 	%rd30, %r14, 4;
	add.s64 	%rd31, %rd2, %rd30;
	mov.b32 	%r48, 2143289344;
	st.global.u32 	[%rd31], %r48;
$L__BB6_12:
	add.s32 	%r50, %r50, %r7;
	setp.lt.s32 	%p14, %r50, %r31;
	@%p14 bra 	$L__BB6_10;
	bra.uni 	$L__BB6_23;
$L__BB6_13:
	setp.lt.u32 	%p9, %r29, 4;
	sub.s32 	%r42, %r50, %r29;
	add.s32 	%r22, %r42, 1;
	mov.f32 	%f36, 0f00000000;
	mov.b32 	%r54, 0;
	@%p9 bra 	$L__BB6_16;
	mad.lo.s32 	%r51, %r30, %r22, %r5;
	mov.f32 	%f36, 0f00000000;
	mov.u32 	%r52, shared_weights;
	mov.u32 	%r53, %r11;
$L__BB6_15:
	.pragma "nounroll";
	mul.wide.s32 	%rd20, %r51, 4;
	add.s64 	%rd21, %rd1, %rd20;
	ld.global.nc.f32 	%f15, [%rd21];
	ld.shared.v4.f32 	{%f16, %f17, %f18, %f19}, [%r52];
	fma.rn.f32 	%f20, %f15, %f16, %f36;
	add.s64 	%rd23, %rd21, %rd5;
	ld.global.nc.f32 	%f21, [%rd23];
	fma.rn.f32 	%f22, %f21, %f17, %f20;
	add.s64 	%rd24, %rd23, %rd5;
	ld.global.nc.f32 	%f23, [%rd24];
	fma.rn.f32 	%f24, %f23, %f18, %f22;
	add.s64 	%rd25, %rd24, %rd5;
	ld.global.nc.f32 	%f25, [%rd25];
	fma.rn.f32 	%f36, %f25, %f19, %f24;
	add.s32 	%r53, %r53, 4;
	add.s32 	%r52, %r52, 16;
	add.s32 	%r51, %r51, %r12;
	setp.eq.s32 	%p10, %r53, 0;
	mov.u32 	%r54, %r10;
	@%p10 bra 	$L__BB6_16;
	bra.uni 	$L__BB6_15;
$L__BB6_16:
	setp.eq.s32 	%p11, %r9, 0;
	@%p11 bra 	$L__BB6_20;
	setp.eq.s32 	%p12, %r9, 1;
	add.s32 	%r44, %r22, %r54;
	mad.lo.s32 	%r45, %r44, %r30, %r5;
	mul.wide.s32 	%rd26, %r45, 4;
	add.s64 	%rd4, %rd1, %rd26;
	ld.global.nc.f32 	%f26, [%rd4];
	shl.b32 	%r46, %r54, 2;
	mov.u32 	%r47, shared_weights;
	add.s32 	%r25, %r47, %r46;
	ld.shared.f32 	%f27, [%r25];
	fma.rn.f32 	%f36, %f26, %f27, %f36;
	@%p12 bra 	$L__BB6_20;
	setp.eq.s32 	%p13, %r9, 2;
	add.s64 	%rd6, %rd4, %rd5;
	ld.global.nc.f32 	%f28, [%rd6];
	ld.shared.f32 	%f29, [%r25+4];
	fma.rn.f32 	%f36, %f28, %f29, %f36;
	@%p13 bra 	$L__BB6_20;
	add.s64 	%rd27, %rd6, %rd5;
	ld.global.nc.f32 	%f30, [%rd27];
	ld.shared.f32 	%f31, [%r25+8];
	fma.rn.f32 	%f36, %f30, %f31, %f36;
$L__BB6_20:
	mul.f32 	%f32, %f10, %f36;
	mul.wide.s32 	%rd28, %r14, 4;
	add.s64 	%rd29, %rd2, %rd28;
	st.global.f32 	[%rd29], %f32;
	bra.uni 	$L__BB6_12;
$L__BB6_21:
	mul.wide.s32 	%rd16, %r27, 4;
	add.s64 	%rd17, %rd2, %rd16;
	st.global.f32 	[%rd17], %f1;
$L__BB6_22:
	add.s32 	%r50, %r50, %r7;
	setp.lt.s32 	%p7, %r50, %r31;
	@%p7 bra 	$L__BB6_7;
$L__BB6_23:
	ret;

}


// ===== COMPILED SASS (sm_100) =====

	.target	sm_100

	.elftype	@"ET_EXEC"


//--------------------- .note.nv.tkinfo           --------------------------
	.section	.note.nv.tkinfo,"",@"SHT_NOTE"
	.sectionflags	@"SHF_NOTE_NV_TKINFO"
	.tkinfo
        /*0018*/ 	.word	0x00000002
        /*0030*/ 	.string	""
        /*0030*/ 	.string	"ptxas"
        /*0030*/ 	.string	"Cuda compilation tools, release 13.0, V13.0.88"
        /*0030*/ 	.string	"Build cuda_13.0.r13.0/compiler.36424714_0"
        /*0030*/ 	.string	"-arch sm_100 -m 64 "



//--------------------- .note.nv.cuinfo           --------------------------
	.section	.note.nv.cuinfo,"",@"SHT_NOTE"
	.sectionflags	@"SHF_NOTE_NV_CUINFO"
        /*0018*/ 	.short	0x0002
        /*001a*/ 	.short	0x0064
        /*001c*/ 	.short	0x0082
	.zero		2


//--------------------- .nv.info                  --------------------------
	.section	.nv.info,"",@"SHT_CUDA_INFO"
	.align	4


	//----- nvinfo : EIATTR_REGCOUNT
	.align		4
        /*0000*/ 	.byte	0x04, 0x2f
        /*0002*/ 	.short	(.L_1 - .L_0)
	.align		4
.L_0:
        /*0004*/ 	.word	index@(alma_batch_f32_onthefly)
        /*0008*/ 	.word	0x0000001a


	//----- nvinfo : EIATTR_FRAME_SIZE
	.align		4
.L_1:
        /*000c*/ 	.byte	0x04, 0x11
        /*000e*/ 	.short	(.L_3 - .L_2)
	.align		4
.L_2:
        /*0010*/ 	.word	index@($__internal_5_$__cuda_sm3x_div_rn_noftz_f32_slowpath)
        /*0014*/ 	.word	0x00000000


	//----- nvinfo : EIATTR_FRAME_SIZE
	.align		4
.L_3:
        /*0018*/ 	.byte	0x04, 0x11
        /*001a*/ 	.short	(.L_5 - .L_4)
	.align		4
.L_4:
        /*001c*/ 	.word	index@($__internal_4_$__cuda_sm20_rcp_rn_f32_slowpath)
        /*0020*/ 	.word	0x00000000


	//----- nvinfo : EIATTR_FRAME_SIZE
	.align		4
.L_5:
        /*0024*/ 	.byte	0x04, 0x11
        /*0026*/ 	.short	(.L_7 - .L_6)
	.align		4
.L_6:
        /*0028*/ 	.word	index@(alma_batch_f32_onthefly)
        /*002c*/ 	.word	0x00000000


	//----- nvinfo : EIATTR_REGCOUNT
	.align		4
.L_7:
        /*0030*/ 	.byte	0x04, 0x2f
        /*0032*/ 	.short	(.L_9 - .L_8)
	.align		4
.L_8:
        /*0034*/ 	.word	index@(alma_batch_f32)
        /*0038*/ 	.word	0x0000001a


	//----- nvinfo : EIATTR_FRAME_SIZE
	.align		4
.L_9:
        /*003c*/ 	.byte	0x04, 0x11
        /*003e*/ 	.short	(.L_11 - .L_10)
	.align		4
.L_10:
        /*0040*/ 	.word	index@(alma_batch_f32)
        /*0044*/ 	.word	0x00000000


	//----- nvinfo : EIATTR_REGCOUNT
	.align		4
.L_11:
        /*0048*/ 	.byte	0x04, 0x2f
        /*004a*/ 	.short	(.L_13 - .L_12)
	.align		4
.L_12:
        /*004c*/ 	.word	index@(alma_batch_tiled_async_f32)
        /*0050*/ 	.word	0x00000015


	//----- nvinfo : EIATTR_FRAME_SIZE
	.align		4
.L_13:
        /*0054*/ 	.byte	0x04, 0x11
        /*0056*/ 	.short	(.L_15 - .L_14)
	.align		4
.L_14:
        /*0058*/ 	.word	index@($__internal_3_$__cuda_sm3x_div_rn_noftz_f32_slowpath)
        /*005c*/ 	.word	0x00000000


	//----- nvinfo : EIATTR_FRAME_SIZE
	.align		4
.L_15:
        /*0060*/ 	.byte	0x04, 0x11
        /*0062*/ 	.short	(.L_17 - .L_16)
	.align		4
.L_16:
        /*0064*/ 	.word	index@($__internal_2_$__cuda_sm20_rcp_rn_f32_slowpath)
        /*0068*/ 	.word	0x00000000


	//----- nvinfo : EIATTR_FRAME_SIZE
	.align		4
.L_17:
        /*006c*/ 	.byte	0x04, 0x11
        /*006e*/ 	.short	(.L_19 - .L_18)
	.align		4
.L_18:
        /*0070*/ 	.word	index@(alma_batch_tiled_async_f32)
        /*0074*/ 	.word	0x00000000


	//----- nvinfo : EIATTR_REGCOUNT
	.align		4
.L_19:
        /*0078*/ 	.byte	0x04, 0x2f
        /*007a*/ 	.short	(.L_21 - .L_20)
	.align		4
.L_20:
        /*007c*/ 	.word	index@(alma_batch_tiled_f32_tile128)
        /*0080*/ 	.word	0x00000020


	//----- nvinfo : EIATTR_FRAME_SIZE
	.align		4
.L_21:
        /*0084*/ 	.byte	0x04, 0x11
        /*0086*/ 	.short	(.L_23 - .L_22)
	.align		4
.L_22:
        /*0088*/ 	.word	index@(alma_batch_tiled_f32_tile128)
        /*008c*/ 	.word	0x00000000


	//----- nvinfo : EIATTR_REGCOUNT
	.align		4
.L_23:
        /*0090*/ 	.byte	0x04, 0x2f
        /*0092*/ 	.short	(.L_25 - .L_24)
	.align		4
.L_24:
        /*0094*/ 	.word	index@(alma_batch_tiled_f32_tile256)
        /*0098*/ 	.word	0x00000020


	//----- nvinfo : EIATTR_FRAME_SIZE
	.align		4
.L_25:
        /*009c*/ 	.byte	0x04, 0x11
        /*009e*/ 	.short	(.L_27 - .L_26)
	.align		4
.L_26:
        /*00a0*/ 	.word	index@(alma_batch_tiled_f32_tile256)
        /*00a4*/ 	.word	0x00000000


	//----- nvinfo : EIATTR_REGCOUNT
	.align		4
.L_27:
        /*00a8*/ 	.byte	0x04, 0x2f
        /*00aa*/ 	.short	(.L_29 - .L_28)
	.align		4
.L_28:
        /*00ac*/ 	.word	index@(alma_multi_series_one_param_onthefly_f32)
        /*00b0*/ 	.word	0x00000020


	//----- nvinfo : EIATTR_FRAME_SIZE
	.align		4
.L_29:
        /*00b4*/ 	.byte	0x04, 0x11
        /*00b6*/ 	.short	(.L_31 - .L_30)
	.align		4
.L_30:
        /*00b8*/ 	.word	index@($__internal_1_$__cuda_sm3x_div_rn_noftz_f32_slowpath)
        /*00bc*/ 	.word	0x00000000


	//----- nvinfo : EIATTR_FRAME_SIZE
	.align		4
.L_31:
        /*00c0*/ 	.byte	0x04, 0x11
        /*00c2*/ 	.short	(.L_33 - .L_32)
	.align		4
.L_32:
        /*00c4*/ 	.word	index@($__internal_0_$__cuda_sm20_rcp_rn_f32_slowpath)
        /*00c8*/ 	.word	0x00000000


	//----- nvinfo : EIATTR_FRAME_SIZE
	.align		4
.L_33:
        /*00cc*/ 	.byte	0x04, 0x11
        /*00ce*/ 	.short	(.L_35 - .L_34)
	.align		4
.L_34:
        /*00d0*/ 	.word	index@(alma_multi_series_one_param_onthefly_f32)
        /*00d4*/ 	.word	0x00000000


	//----- nvinfo : EIATTR_REGCOUNT
	.align		4
.L_35:
        /*00d8*/ 	.byte	0x04, 0x2f
        /*00da*/ 	.short	(.L_37 - .L_36)
	.align		4
.L_36:
        /*00dc*/ 	.word	index@(alma_multi_series_one_param_f32)
        /*00e0*/ 	.word	0x0000001f


	//----- nvinfo : EIATTR_FRAME_SIZE
	.align		4
.L_37:
        /*00e4*/ 	.byte	0x04, 0x11
        /*00e6*/ 	.short	(.L_39 - .L_38)
	.align		4
.L_38:
        /*00e8*/ 	.word	index@(alma_multi_series_one_param_f32)
        /*00ec*/ 	.word	0x00000000


	//----- nvinfo : EIATTR_MIN_STACK_SIZE
	.align		4
.L_39:
        /*00f0*/ 	.byte	0x04, 0x12
        /*00f2*/ 	.short	(.L_41 - .L_40)
	.align		4
.L_40:
        /*00f4*/ 	.word	index@(alma_multi_series_one_param_f32)
        /*00f8*/ 	.word	0x00000000


	//----- nvinfo : EIATTR_MIN_STACK_SIZE
	.align		4
.L_41:
        /*00fc*/ 	.byte	0x04, 0x12
        /*00fe*/ 	.short	(.L_43 - .L_42)
	.align		4
.L_42:
        /*0100*/ 	.word	index@(alma_multi_series_one_param_onthefly_f32)
        /*0104*/ 	.word	0x00000000


	//----- nvinfo : EIATTR_MIN_STACK_SIZE
	.align		4
.L_43:
        /*0108*/ 	.byte	0x04, 0x12
        /*010a*/ 	.short	(.L_45 - .L_44)
	.align		4
.L_44:
        /*010c*/ 	.word	index@(alma_batch_tiled_f32_tile256)
        /*0110*/ 	.word	0x00000000


	//----- nvinfo : EIATTR_MIN_STACK_SIZE
	.align		4
.L_45:
        /*0114*/ 	.byte	0x04, 0x12
        /*0116*/ 	.short	(.L_47 - .L_46)
	.align		4
.L_46:
        /*0118*/ 	.word	index@(alma_batch_tiled_f32_tile128)
        /*011c*/ 	.word	0x00000000


	//----- nvinfo : EIATTR_MIN_STACK_SIZE
	.align		4
.L_47:
        /*0120*/ 	.byte	0x04, 0x12
        /*0122*/ 	.short	(.L_49 - .L_48)
	.align		4
.L_48:
        /*0124*/ 	.word	index@(alma_batch_tiled_async_f32)
        /*0128*/ 	.word	0x00000000


	//----- nvinfo : EIATTR_MIN_STACK_SIZE
	.align		4
.L_49:
        /*012c*/ 	.byte	0x04, 0x12
        /*012e*/ 	.short	(.L_51 - .L_50)
	.align		4
.L_50:
        /*0130*/ 	.word	index@(alma_batch_f32)
        /*0134*/ 	.word	0x00000000


	//----- nvinfo : EIATTR_MIN_STACK_SIZE
	.align		4
.L_51:
        /*0138*/ 	.byte	0x04, 0x12
        /*013a*/ 	.short	(.L_53 - .L_52)
	.align		4
.L_52:
        /*013c*/ 	.word	index@(alma_batch_f32_onthefly)
        /*0140*/ 	.word	0x00000000
.L_53:


//--------------------- .nv.compat                --------------------------
	.section	.nv.compat,"",@"SHT_CUDA_COMPAT_INFO"
	.align	4
        /*0000*/ 	.byte	0x02, 0x09, 0x00, 0x00, 0x02, 0x02, 0x01, 0x00, 0x02, 0x05, 0x05, 0x00, 0x03, 0x07, 0x01, 0x01
        /*0010*/ 	.byte	0x02, 0x03, 0x00, 0x00, 0x02, 0x06, 0x01, 0x00, 0x04, 0x0b, 0x08, 0x00, 0x01, 0x00, 0x00, 0x00
        /*0020*/ 	.byte	0x00, 0x00, 0x00, 0x00


//--------------------- .nv.info.alma_multi_series_one_param_f32 --------------------------
	.section	.nv.info.alma_multi_series_one_param_f32,"",@"SHT_CUDA_INFO"
	.sectionflags	@""
	.align	4


	//----- nvinfo : EIATTR_CUDA_API_VERSION
	.align		4
        /*0000*/ 	.byte	0x04, 0x37
        /*0002*/ 	.short	(.L_55 - .L_54)
.L_54:
        /*0004*/ 	.word	0x00000082


	//----- nvinfo : EIATTR_KPARAM_INFO
	.align		4
.L_55:
        /*0008*/ 	.byte	0x04, 0x17
        /*000a*/ 	.short	(.L_57 - .L_56)
.L_56:
        /*000c*/ 	.word	0x00000000
        /*0010*/ 	.short	0x0007
        /*0012*/ 	.short	0x0028
        /*0014*/ 	.byte	0x00, 0xf5, 0x21, 0x00


	//----- nvinfo : EIATTR_KPARAM_INFO
	.align		4
.L_57:
        /*0018*/ 	.byte	0x04, 0x17
        /*001a*/ 	.short	(.L_59 - .L_58)
.L_58:
        /*001c*/ 	.word	0x00000000
        /*0020*/ 	.short	0x0006
        /*0022*/ 	.short	0x0020
        /*0024*/ 	.byte	0x00, 0xf5, 0x21, 0x00


	//----- nvinfo : EIATTR_KPARAM_INFO
	.align		4
.L_59:
        /*0028*/ 	.byte	0x04, 0x17
        /*002a*/ 	.short	(.L_61 - .L_60)
.L_60:
        /*002c*/ 	.word	0x00000000
        /*0030*/ 	.short	0x0005
        /*0032*/ 	.short	0x001c
        /*0034*/ 	.byte	0x00, 0xf0, 0x11, 0x00


	//----- nvinfo : EIATTR_KPARAM_INFO
	.align		4
.L_61:
        /*0038*/ 	.byte	0x04, 0x17
        /*003a*/ 	.short	(.L_63 - .L_62)
.L_62:
        /*003c*/ 	.word	0x00000000
        /*0040*/ 	.short	0x0004
        /*0042*/ 	.short	0x0018
        /*0044*/ 	.byte	0x00, 0xf0, 0x11, 0x00


	//----- nvinfo : EIATTR_KPARAM_INFO
	.align		4
.L_63:
        /*0048*/ 	.byte	0x04, 0x17
        /*004a*/ 	.short	(.L_65 - .L_64)
.L_64:
        /*004c*/ 	.word	0x00000000
        /*0050*/ 	.short	0x0003
        /*0052*/ 	.short	0x0014
        /*0054*/ 	.byte	0x00, 0xf0, 0x11, 0x00


	//----- nvinfo : EIATTR_KPARAM_INFO
	.align		4
.L_65:
        /*0058*/ 	.byte	0x04, 0x17
        /*005a*/ 	.short	(.L_67 - .L_66)
.L_66:
        /*005c*/ 	.word	0x00000000
        /*0060*/ 	.short	0x0002
        /*0062*/ 	.short	0x0010
        /*0064*/ 	.byte	0x00, 0xf0, 0x11, 0x00


	//----- nvinfo : EIATTR_KPARAM_INFO
	.align		4
.L_67:
        /*0068*/ 	.byte	0x04, 0x17
        /*006a*/ 	.short	(.L_69 - .L_68)
.L_68:
        /*006c*/ 	.word	0x00000000
        /*0070*/ 	.short	0x0001
        /*0072*/ 	.short	0x0008
        /*0074*/ 	.byte	0x00, 0xf5, 0x21, 0x00


	//----- nvinfo : EIATTR_KPARAM_INFO
	.align		4
.L_69:
        /*0078*/ 	.byte	0x04, 0x17
        /*007a*/ 	.short	(.L_71 - .L_70)
.L_70:
        /*007c*/ 	.word	0x00000000
        /*0080*/ 	.short	0x0000
        /*0082*/ 	.short	0x0000
        /*0084*/ 	.byte	0x00, 0xf5, 0x21, 0x00


	//----- nvinfo : EIATTR_SPARSE_MMA_MASK
	.align		4
.L_71:
        /*0088*/ 	.byte	0x03, 0x50
        /*008a*/ 	.short	0x0000


	//----- nvinfo : EIATTR_MAXREG_COUNT
	.align		4
        /*008c*/ 	.byte	0x03, 0x1b
        /*008e*/ 	.short	0x00ff


	//----- nvinfo : EIATTR_NUM_BARRIERS
	.align		4
        /*0090*/ 	.byte	0x02, 0x4c
        /*0092*/ 	.byte	0x01
	.zero		1


	//----- nvinfo : EIATTR_MERCURY_ISA_VERSION
	.align		4
        /*0094*/ 	.byte	0x03, 0x5f
        /*0096*/ 	.short	0x0101


	//----- nvinfo : EIATTR_UNUSED_LOAD_BYTE_OFFSET
	.align		4
        /*0098*/ 	.byte	0x04, 0x44
        /*009a*/ 	.short	(.L_73 - .L_72)


	//   ....[0]....
.L_72:
        /*009c*/ 	.word	0x000006d0
        /*00a0*/ 	.word	0x00000fff


	//----- nvinfo : EIATTR_VRC_CTA_INIT_COUNT
	.align		4
.L_73:
        /*00a4*/ 	.byte	0x02, 0x4a
	.zero		1
	.zero		1


	//----- nvinfo : EIATTR_EXIT_INSTR_OFFSETS
	.align		4
        /*00a8*/ 	.byte	0x04, 0x1c
        /*00aa*/ 	.short	(.L_75 - .L_74)


	//   ....[0]....
.L_74:
        /*00ac*/ 	.word	0x00000190


	//   ....[1]....
        /*00b0*/ 	.word	0x00000210


	//   ....[2]....
        /*00b4*/ 	.word	0x00000350


	//   ....[3]....
        /*00b8*/ 	.word	0x00000830


	//----- nvinfo : EIATTR_CRS_STACK_SIZE
	.align		4
.L_75:
        /*00bc*/ 	.byte	0x04, 0x1e
        /*00be*/ 	.short	(.L_77 - .L_76)
.L_76:
        /*00c0*/ 	.word	0x00000000


	//----- nvinfo : EIATTR_CBANK_PARAM_SIZE
	.align		4
.L_77:
        /*00c4*/ 	.byte	0x03, 0x19
        /*00c6*/ 	.short	0x0030


	//----- nvinfo : EIATTR_PARAM_CBANK
	.align		4
        /*00c8*/ 	.byte	0x04, 0x0a
        /*00ca*/ 	.short	(.L_79 - .L_78)
	.align		4
.L_78:
        /*00cc*/ 	.word	index@(.nv.constant0.alma_multi_series_one_param_f32)
        /*00d0*/ 	.short	0x0380
        /*00d2*/ 	.short	0x0030


	//----- nvinfo : EIATTR_SW_WAR
	.align		4
.L_79:
        /*00d4*/ 	.byte	0x04, 0x36
        /*00d6*/ 	.short	(.L_81 - .L_80)
.L_80:
        /*00d8*/ 	.word	0x00000008
.L_81:


//--------------------- .nv.info.alma_multi_series_one_param_onthefly_f32 --------------------------
	.section	.nv.info.alma_multi_series_one_param_onthefly_f32,"",@"SHT_CUDA_INFO"
	.sectionflags	@""
	.align	4


	//----- nvinfo : EIATTR_CUDA_API_VERSION
	.align		4
        /*0000*/ 	.byte	0x04, 0x37
        /*0002*/ 	.short	(.L_83 - .L_82)
.L_82:
        /*0004*/ 	.word	0x00000082


	//----- nvinfo : EIATTR_KPARAM_INFO
	.align		4
.L_83:
        /*0008*/ 	.byte	0x04, 0x17
        /*000a*/ 	.short	(.L_85 - .L_84)
.L_84:
        /*000c*/ 	.word	0x00000000
        /*0010*/ 	.short	0x0007
        /*0012*/ 	.short	0x0028
        /*0014*/ 	.byte	0x00, 0xf5, 0x21, 0x00


	//----- nvinfo : EIATTR_KPARAM_INFO
	.align		4
.L_85:
        /*0018*/ 	.byte	0x04, 0x17
        /*001a*/ 	.short	(.L_87 - .L_86)
.L_86:
        /*001c*/ 	.word	0x00000000
        /*0020*/ 	.short	0x0006
        /*0022*/ 	.short	0x0020
        /*0024*/ 	.byte	0x00, 0xf0, 0x11, 0x00


	//----- nvinfo : EIATTR_KPARAM_INFO
	.align		4
.L_87:
        /*0028*/ 	.byte	0x04, 0x17
        /*002a*/ 	.short	(.L_89 - .L_88)
.L_88:
        /*002c*/ 	.word	0x00000000
        /*0030*/ 	.short	0x0005
        /*0032*/ 	.short	0x001c
        /*0034*/ 	.byte	0x00, 0xf0, 0x11, 0x00


	//----- nvinfo : EIATTR_KPARAM_INFO
	.align		4
.L_89:
        /*0038*/ 	.byte	0x04, 0x17
        /*003a*/ 	.short	(.L_91 - .L_90)
.L_90:
        /*003c*/ 	.word	0x00000000
        /*0040*/ 	.short	0x0004
        /*0042*/ 	.short	0x0018
        /*0044*/ 	.byte	0x00, 0xf0, 0x11, 0x00


	//----- nvinfo : EIATTR_KPARAM_INFO
	.align		4
.L_91:
        /*0048*/ 	.byte	0x04, 0x17
        /*004a*/ 	.short	(.L_93 - .L_92)
.L_92:
        /*004c*/ 	.word	0x00000000
        /*0050*/ 	.short	0x0003
        /*0052*/ 	.short	0x0014
        /*0054*/ 	.byte	0x00, 0xf0, 0x11, 0x00


	//----- nvinfo : EIATTR_KPARAM_INFO
	.align		4
.L_93:
        /*0058*/ 	.byte	0x04, 0x17
        /*005a*/ 	.short	(.L_95 - .L_94)
.L_94:
        /*005c*/ 	.word	0x00000000
        /*0060*/ 	.short	0x0002
        /*0062*/ 	.short	0x0010
        /*0064*/ 	.byte	0x00, 0xf0, 0x11, 0x00


	//----- nvinfo : EIATTR_KPARAM_INFO
	.align		4
.L_95:
        /*0068*/ 	.byte	0x04, 0x17
        /*006a*/ 	.short	(.L_97 - .L_96)
.L_96:
        /*006c*/ 	.word	0x00000000
        /*0070*/ 	.short	0x0001
        /*0072*/ 	.short	0x0008
        /*0074*/ 	.byte	0x00, 0xf5, 0x21, 0x00


	//----- nvinfo : EIATTR_KPARAM_INFO
	.align		4
.L_97:
        /*0078*/ 	.byte	0x04, 0x17
        /*007a*/ 	.short	(.L_99 - .L_98)
.L_98:
        /*007c*/ 	.word	0x00000000
        /*0080*/ 	.short	0x0000
        /*0082*/ 	.short	0x0000
        /*0084*/ 	.byte	0x00, 0xf5, 0x21, 0x00


	//----- nvinfo : EIATTR_SPARSE_MMA_MASK
	.align		4
.L_99:
        /*0088*/ 	.byte	0x03, 0x50
        /*008a*/ 	.short	0x0000


	//----- nvinfo : EIATTR_MAXREG_COUNT
	.align		4
        /*008c*/ 	.byte	0x03, 0x1b
        /*008e*/ 	.short	0x00ff


	//----- nvinfo : EIATTR_NUM_BARRIERS
	.align		4
        /*0090*/ 	.byte	0x02, 0x4c
        /*0092*/ 	.byte	0x01
	.zero		1


	//----- nvinfo : EIATTR_MERCURY_ISA_VERSION
	.align		4
        /*0094*/ 	.byte	0x03, 0x5f
        /*0096*/ 	.short	0x0101


	//----- nvinfo : EIATTR_UNUSED_LOAD_BYTE_OFFSET
	.align		4
        /*0098*/ 	.byte	0x04, 0x44
        /*009a*/ 	.short	(.L_101 - .L_100)


	//   ....[0]....
.L_100:
        /*009c*/ 	.word	0x00000b70
        /*00a0*/ 	.word	0x00000fff


	//----- nvinfo : EIATTR_VRC_CTA_INIT_COUNT
	.align		4
.L_101:
        /*00a4*/ 	.byte	0x02, 0x4a
	.zero		1
	.zero		1


	//----- nvinfo : EIATTR_EXIT_INSTR_OFFSETS
	.align		4
        /*00a8*/ 	.byte	0x04, 0x1c
        /*00aa*/ 	.short	(.L_103 - .L_102)


	//   ....[0]....
.L_102:
        /*00ac*/ 	.word	0x00000040


	//   ....[1]....
        /*00b0*/ 	.word	0x000006d0


	//   ....[2]....
        /*00b4*/ 	.word	0x000007e0


	//   ....[3]....
        /*00b8*/ 	.word	0x00000cd0


	//----- nvinfo : EIATTR_CRS_STACK_SIZE
	.align		4
.L_103:
        /*00bc*/ 	.byte	0x04, 0x1e
        /*00be*/ 	.short	(.L_105 - .L_104)
.L_104:
        /*00c0*/ 	.word	0x00000000


	//----- nvinfo : EIATTR_CBANK_PARAM_SIZE
	.align		4
.L_105:
        /*00c4*/ 	.byte	0x03, 0x19
        /*00c6*/ 	.short	0x0030


	//----- nvinfo : EIATTR_PARAM_CBANK
	.align		4
        /*00c8*/ 	.byte	0x04, 0x0a
        /*00ca*/ 	.short	(.L_107 - .L_106)
	.align		4
.L_106:
        /*00cc*/ 	.word	index@(.nv.constant0.alma_multi_series_one_param_onthefly_f32)
        /*00d0*/ 	.short	0x0380
        /*00d2*/ 	.short	0x0030


	//----- nvinfo : EIATTR_SW_WAR
	.align		4
.L_107:
        /*00d4*/ 	.byte	0x04, 0x36
        /*00d6*/ 	.short	(.L_109 - .L_108)
.L_108:
        /*00d8*/ 	.word	0x00000008
.L_109:


//--------------------- .nv.info.alma_batch_tiled_f32_tile256 --------------------------
	.section	.nv.info.alma_batch_tiled_f32_tile256,"",@"SHT_CUDA_INFO"
	.sectionflags	@""
	.align	4


	//----- nvinfo : EIATTR_CUDA_API_VERSION
	.align		4
        /*0000*/ 	.byte	0x04, 0x37
        /*0002*/ 	.short	(.L_111 - .L_110)
.L_110:
        /*0004*/ 	.word	0x00000082


	//----- nvinfo : EIATTR_KPARAM_INFO
	.align		4
.L_111:
        /*0008*/ 	.byte	0x04, 0x17
        /*000a*/ 	.short	(.L_113 - .L_112)
.L_112:
        /*000c*/ 	.word	0x00000000
        /*0010*/ 	.short	0x0008
        /*0012*/ 	.short	0x0030
        /*0014*/ 	.byte	0x00, 0xf5, 0x21, 0x00


	//----- nvinfo : EIATTR_KPARAM_INFO
	.align		4
.L_113:
        /*0018*/ 	.byte	0x04, 0x17
        /*001a*/ 	.short	(.L_115 - .L_114)
.L_114:
        /*001c*/ 	.word	0x00000000
        /*0020*/ 	.short	0x0007
        /*0022*/ 	.short	0x002c
        /*0024*/ 	.byte	0x00, 0xf0, 0x11, 0x00


	//----- nvinfo : EIATTR_KPARAM_INFO
	.align		4
.L_115:
        /*0028*/ 	.byte	0x04, 0x17
        /*002a*/ 	.short	(.L_117 - .L_116)
.L_116:
        /*002c*/ 	.word	0x00000000
        /*0030*/ 	.short	0x0006
        /*0032*/ 	.short	0x0028
        /*0034*/ 	.byte	0x00, 0xf0, 0x11, 0x00


	//----- nvinfo : EIATTR_KPARAM_INFO
	.align		4
.L_117:
        /*0038*/ 	.byte	0x04, 0x17
        /*003a*/ 	.short	(.L_119 - .L_118)
.L_118:
        /*003c*/ 	.word	0x00000000
        /*0040*/ 	.short	0x0005
        /*0042*/ 	.short	0x0024
        /*0044*/ 	.byte	0x00, 0xf0, 0x11, 0x00


	//----- nvinfo : EIATTR_KPARAM_INFO
	.align		4
.L_119:
        /*0048*/ 	.byte	0x04, 0x17
        /*004a*/ 	.short	(.L_121 - .L_120)
.L_120:
        /*004c*/ 	.word	0x00000000
        /*0050*/ 	.short	0x0004
        /*0052*/ 	.short	0x0020
        /*0054*/ 	.byte	0x00, 0xf0, 0x11, 0x00


	//----- nvinfo : EIATTR_KPARAM_INFO
	.align		4
.L_121:
        /*0058*/ 	.byte	0x04, 0x17
        /*005a*/ 	.short	(.L_123 - .L_122)
.L_122:
        /*005c*/ 	.word	0x00000000
        /*0060*/ 	.short	0x0003
        /*0062*/ 	.short	0x0018
        /*0064*/ 	.byte	0x00, 0xf5, 0x21, 0x00


	//----- nvinfo : EIATTR_KPARAM_INFO
	.align		4
.L_123:
        /*0068*/ 	.byte	0x04, 0x17
        /*006a*/ 	.short	(.L_125 - .L_124)
.L_124:
        /*006c*/ 	.word	0x00000000
        /*0070*/ 	.short	0x0002
        /*0072*/ 	.short	0x0010
        /*0074*/ 	.byte	0x00, 0xf5, 0x21, 0x00


	//----- nvinfo : EIATTR_KPARAM_INFO
	.align		4
.L_125:
        /*0078*/ 	.byte	0x04, 0x17
        /*007a*/ 	.short	(.L_127 - .L_126)
.L_126:
        /*007c*/ 	.word	0x00000000
        /*0080*/ 	.short	0x0001
        /*0082*/ 	.short	0x0008
        /*0084*/ 	.byte	0x00, 0xf5, 0x21, 0x00


	//----- nvinfo : EIATTR_KPARAM_INFO
	.align		4
.L_127:
        /*0088*/ 	.byte	0x04, 0x17
        /*008a*/ 	.short	(.L_129 - .L_128)
.L_128:
        /*008c*/ 	.word	0x00000000
        /*0090*/ 	.short	0x0000
        /*0092*/ 	.short	0x0000
        /*0094*/ 	.byte	0x00, 0xf5, 0x21, 0x00


	//----- nvinfo : EIATTR_SPARSE_MMA_MASK
	.align		4
.L_129:
        /*0098*/ 	.byte	0x03, 0x50
        /*009a*/ 	.short	0x0000


	//----- nvinfo : EIATTR_MAXREG_COUNT
	.align		4
        /*009c*/ 	.byte	0x03, 0x1b
        /*009e*/ 	.short	0x00ff


	//----- nvinfo : EIATTR_NUM_BARRIERS
	.align		4
        /*00a0*/ 	.byte	0x02, 0x4c
        /*00a2*/ 	.byte	0x01
	.zero		1


	//----- nvinfo : EIATTR_MERCURY_ISA_VERSION
	.align		4
        /*00a4*/ 	.byte	0x03, 0x5f
        /*00a6*/ 	.short	0x0101


	//----- nvinfo : EIATTR_VRC_CTA_INIT_COUNT
	.align		4
        /*00a8*/ 	.byte	0x02, 0x4a
	.zero		1
	.zero		1


	//----- nvinfo : EIATTR_EXIT_INSTR_OFFSETS
	.align		4
        /*00ac*/ 	.byte	0x04, 0x1c
        /*00ae*/ 	.short	(.L_131 - .L_130)


	//   ....[0]....
.L_130:
        /*00b0*/ 	.word	0x00000040


	//   ....[1]....
        /*00b4*/ 	.word	0x00000070


	//   ....[2]....
        /*00b8*/ 	.word	0x000000d0


	//   ....[3]....
        /*00bc*/ 	.word	0x00000fe0


	//   ....[4]....
        /*00c0*/ 	.word	0x00001350


	//   ....[5]....
        /*00c4*/ 	.word	0x000013a0


	//----- nvinfo : EIATTR_CRS_STACK_SIZE
	.align		4
.L_131:
        /*00c8*/ 	.byte	0x04, 0x1e
        /*00ca*/ 	.short	(.L_133 - .L_132)
.L_132:
        /*00cc*/ 	.word	0x00000000


	//----- nvinfo : EIATTR_CBANK_PARAM_SIZE
	.align		4
.L_133:
        /*00d0*/ 	.byte	0x03, 0x19
        /*00d2*/ 	.short	0x0038


	//----- nvinfo : EIATTR_PARAM_CBANK
	.align		4
        /*00d4*/ 	.byte	0x04, 0x0a
        /*00d6*/ 	.short	(.L_135 - .L_134)
	.align		4
.L_134:
        /*00d8*/ 	.word	index@(.nv.constant0.alma_batch_tiled_f32_tile256)
        /*00dc*/ 	.short	0x0380
        /*00de*/ 	.short	0x0038


	//----- nvinfo : EIATTR_SW_WAR
	.align		4
.L_135:
        /*00e0*/ 	.byte	0x04, 0x36
        /*00e2*/ 	.short	(.L_137 - .L_136)
.L_136:
        /*00e4*/ 	.word	0x00000008
.L_137:


//--------------------- .nv.info.alma_batch_tiled_f32_tile128 --------------------------
	.section	.nv.info.alma_batch_tiled_f32_tile128,"",@"SHT_CUDA_INFO"
	.sectionflags	@""
	.align	4


	//----- nvinfo : EIATTR_CUDA_API_VERSION
	.align		4
        /*0000*/ 	.byte	0x04, 0x37
        /*0002*/ 	.short	(.L_139 - .L_138)
.L_138:
        /*0004*/ 	.word	0x00000082


	//----- nvinfo : EIATTR_KPARAM_INFO
	.align		4
.L_139:
        /*0008*/ 	.byte	0x04, 0x17
        /*000a*/ 	.short	(.L_141 - .L_140)
.L_140:
        /*000c*/ 	.word	0x00000000
        /*0010*/ 	.short	0x0008
        /*0012*/ 	.short	0x0030
        /*0014*/ 	.byte	0x00, 0xf5, 0x21, 0x00


	//----- nvinfo : EIATTR_KPARAM_INFO
	.align		4
.L_141:
        /*0018*/ 	.byte	0x04, 0x17
        /*001a*/ 	.short	(.L_143 - .L_142)
.L_142:
        /*001c*/ 	.word	0x00000000
        /*0020*/ 	.short	0x0007
        /*0022*/ 	.short	0x002c
        /*0024*/ 	.byte	0x00, 0xf0, 0x11, 0x00


	//----- nvinfo : EIATTR_KPARAM_INFO
	.align		4
.L_143:
        /*0028*/ 	.byte	0x04, 0x17
        /*002a*/ 	.short	(.L_145 - .L_144)
.L_144:
        /*002c*/ 	.word	0x00000000
        /*0030*/ 	.short	0x0006
        /*0032*/ 	.short	0x0028
        /*0034*/ 	.byte	0x00, 0xf0, 0x11, 0x00


	//----- nvinfo : EIATTR_KPARAM_INFO
	.align		4
.L_145:
        /*0038*/ 	.byte	0x04, 0x17
        /*003a*/ 	.short	(.L_147 - .L_146)
.L_146:
        /*003c*/ 	.word	0x00000000
        /*0040*/ 	.short	0x0005
        /*0042*/ 	.short	0x0024
        /*0044*/ 	.byte	0x00, 0xf0, 0x11, 0x00


	//----- nvinfo : EIATTR_KPARAM_INFO
	.align		4
.L_147:
        /*0048*/ 	.byte	0x04, 0x17
        /*004a*/ 	.short	(.L_149 - .L_148)
.L_148:
        /*004c*/ 	.word	0x00000000
        /*0050*/ 	.short	0x0004
        /*0052*/ 	.short	0x0020
        /*0054*/ 	.byte	0x00, 0xf0, 0x11, 0x00


	//----- nvinfo : EIATTR_KPARAM_INFO
	.align		4
.L_149:
        /*0058*/ 	.byte	0x04, 0x17
        /*005a*/ 	.short	(.L_151 - .L_150)
.L_150:
        /*005c*/ 	.word	0x00000000
        /*0060*/ 	.short	0x0003
        /*0062*/ 	.short	0x0018
        /*0064*/ 	.byte	0x00, 0xf5, 0x21, 0x00


	//----- nvinfo : EIATTR_KPARAM_INFO
	.align		4
.L_151:
        /*0068*/ 	.byte	0x04, 0x17
        /*006a*/ 	.short	(.L_153 - .L_152)
.L_152:
        /*006c*/ 	.word	0x00000000
        /*0070*/ 	.short	0x0002
        /*0072*/ 	.short	0x0010
        /*0074*/ 	.byte	0x00, 0xf5, 0x21, 0x00


	//----- nvinfo : EIATTR_KPARAM_INFO
	.align		4
.L_153:
        /*0078*/ 	.byte	0x04, 0x17
        /*007a*/ 	.short	(.L_155 - .L_154)
.L_154:
        /*007c*/ 	.word	0x00000000
        /*0080*/ 	.short	0x0001
        /*0082*/ 	.short	0x0008
        /*0084*/ 	.byte	0x00, 0xf5, 0x21, 0x00


	//----- nvinfo : EIATTR_KPARAM_INFO
	.align		4
.L_155:
        /*0088*/ 	.byte	0x04, 0x17
        /*008a*/ 	.short	(.L_157 - .L_156)
.L_156:
        /*008c*/ 	.word	0x00000000
        /*0090*/ 	.short	0x0000
        /*0092*/ 	.short	0x0000
        /*0094*/ 	.byte	0x00, 0xf5, 0x21, 0x00


	//----- nvinfo : EIATTR_SPARSE_MMA_MASK
	.align		4
.L_157:
        /*0098*/ 	.byte	0x03, 0x50
        /*009a*/ 	.short	0x0000


	//----- nvinfo : EIATTR_MAXREG_COUNT
	.align		4
        /*009c*/ 	.byte	0x03, 0x1b
        /*009e*/ 	.short	0x00ff


	//----- nvinfo : EIATTR_NUM_BARRIERS
	.align		4
        /*00a0*/ 	.byte	0x02, 0x4c
        /*00a2*/ 	.byte	0x01
	.zero		1


	//----- nvinfo : EIATTR_MERCURY_ISA_VERSION
	.align		4
        /*00a4*/ 	.byte	0x03, 0x5f
        /*00a6*/ 	.short	0x0101


	//----- nvinfo : EIATTR_VRC_CTA_INIT_COUNT
	.align		4
        /*00a8*/ 	.byte	0x02, 0x4a
	.zero		1
	.zero		1


	//----- nvinfo : EIATTR_EXIT_INSTR_OFFSETS
	.align		4
        /*00ac*/ 	.byte	0x04, 0x1c
        /*00ae*/ 	.short	(.L_159 - .L_158)


	//   ....[0]....
.L_158:
        /*00b0*/ 	.word	0x00000040


	//   ....[1]....
        /*00b4*/ 	.word	0x00000070


	//   ....[2]....
        /*00b8*/ 	.word	0x000000d0


	//   ....[3]....
        /*00bc*/ 	.word	0x00000fe0


	//   ....[4]....
        /*00c0*/ 	.word	0x00001350


	//   ....[5]....
        /*00c4*/ 	.word	0x000013a0


	//----- nvinfo : EIATTR_CRS_STACK_SIZE
	.align		4
.L_159:
        /*00c8*/ 	.byte	0x04, 0x1e
        /*00ca*/ 	.short	(.L_161 - .L_160)
.L_160:
        /*00cc*/ 	.word	0x00000000


	//----- nvinfo : EIATTR_CBANK_PARAM_SIZE
	.align		4
.L_161:
        /*00d0*/ 	.byte	0x03, 0x19
        /*00d2*/ 	.short	0x0038


	//----- nvinfo : EIATTR_PARAM_CBANK
	.align		4
        /*00d4*/ 	.byte	0x04, 0x0a
        /*00d6*/ 	.short	(.L_163 - .L_162)
	.align		4
.L_162:
        /*00d8*/ 	.word	index@(.nv.constant0.alma_batch_tiled_f32_tile128)
        /*00dc*/ 	.short	0x0380
        /*00de*/ 	.short	0x0038


	//----- nvinfo : EIATTR_SW_WAR
	.align		4
.L_163:
        /*00e0*/ 	.byte	0x04, 0x36
        /*00e2*/ 	.short	(.L_165 - .L_164)
.L_164:
        /*00e4*/ 	.word	0x00000008
.L_165:


//--------------------- .nv.info.alma_batch_tiled_async_f32 --------------------------
	.section	.nv.info.alma_batch_tiled_async_f32,"",@"SHT_CUDA_INFO"
	.sectionflags	@""
	.align	4


	//----- nvinfo : EIATTR_CUDA_API_VERSION
	.align		4
        /*0000*/ 	.byte	0x04, 0x37
        /*0002*/ 	.short	(.L_167 - .L_166)
.L_166:
        /*0004*/ 	.word	0x00000082


	//----- nvinfo : EIATTR_KPARAM_INFO
	.align		4
.L_167:
        /*0008*/ 	.byte	0x04, 0x17
        /*000a*/ 	.short	(.L_169 - .L_168)
.L_168:
        /*000c*/ 	.word	0x00000000
        /*0010*/ 	.short	0x0007
        /*0012*/ 	.short	0x0030
        /*0014*/ 	.byte	0x00, 0xf5, 0x21, 0x00


	//----- nvinfo : EIATTR_KPARAM_INFO
	.align		4
.L_169:
        /*0018*/ 	.byte	0x04, 0x17
        /*001a*/ 	.short	(.L_171 - .L_170)
.L_170:
        /*001c*/ 	.word	0x00000000
        /*0020*/ 	.short	0x0006
        /*0022*/ 	.short	0x0028
        /*0024*/ 	.byte	0x00, 0xf0, 0x11, 0x00


	//----- nvinfo : EIATTR_KPARAM_INFO
	.align		4
.L_171:
        /*0028*/ 	.byte	0x04, 0x17
        /*002a*/ 	.short	(.L_173 - .L_172)
.L_172:
        /*002c*/ 	.word	0x00000000
        /*0030*/ 	.short	0x0005
        /*0032*/ 	.short	0x0024
        /*0034*/ 	.byte	0x00, 0xf0, 0x11, 0x00


	//----- nvinfo : EIATTR_KPARAM_INFO
	.align		4
.L_173:
        /*0038*/ 	.byte	0x04, 0x17
        /*003a*/ 	.short	(.L_175 - .L_174)
.L_174:
        /*003c*/ 	.word	0x00000000
        /*0040*/ 	.short	0x0004
        /*0042*/ 	.short	0x0020
        /*0044*/ 	.byte	0x00, 0xf0, 0x11, 0x00


	//----- nvinfo : EIATTR_KPARAM_INFO
	.align		4
.L_175:
        /*0048*/ 	.byte	0x04, 0x17
        /*004a*/ 	.short	(.L_177 - .L_176)
.L_176:
        /*004c*/ 	.word	0x00000000
        /*0050*/ 	.short	0x0003
        /*0052*/ 	.short	0x0018
        /*0054*/ 	.byte	0x00, 0xf5, 0x21, 0x00


	//----- nvinfo : EIATTR_KPARAM_INFO
	.align		4
.L_177:
        /*0058*/ 	.byte	0x04, 0x17
        /*005a*/ 	.short	(.L_179 - .L_178)
.L_178:
        /*005c*/ 	.word	0x00000000
        /*0060*/ 	.short	0x0002
        /*0062*/ 	.short	0x0010
        /*0064*/ 	.byte	0x00, 0xf5, 0x21, 0x00


	//----- nvinfo : EIATTR_KPARAM_INFO
	.align		4
.L_179:
        /*0068*/ 	.byte	0x04, 0x17
        /*006a*/ 	.short	(.L_181 - .L_180)
.L_180:
        /*006c*/ 	.word	0x00000000
        /*0070*/ 	.short	0x0001
        /*0072*/ 	.short	0x0008
        /*0074*/ 	.byte	0x00, 0xf5, 0x21, 0x00


	//----- nvinfo : EIATTR_KPARAM_INFO
	.align		4
.L_181:
        /*0078*/ 	.byte	0x04, 0x17
        /*007a*/ 	.short	(.L_183 - .L_182)
.L_182:
        /*007c*/ 	.word	0x00000000
        /*0080*/ 	.short	0x0000
        /*0082*/ 	.short	0x0000
        /*0084*/ 	.byte	0x00, 0xf5, 0x21, 0x00


	//----- nvinfo : EIATTR_SPARSE_MMA_MASK
	.align		4
.L_183:
        /*0088*/ 	.byte	0x03, 0x50
        /*008a*/ 	.short	0x0000


	//----- nvinfo : EIATTR_MAXREG_COUNT
	.align		4
        /*008c*/ 	.byte	0x03, 0x1b
        /*008e*/ 	.short	0x00ff


	//----- nvinfo : EIATTR_NUM_BARRIERS
	.align		4
        /*0090*/ 	.byte	0x02, 0x4c
        /*0092*/ 	.byte	0x01
	.zero		1


	//----- nvinfo : EIATTR_MERCURY_ISA_VERSION
	.align		4
        /*0094*/ 	.byte	0x03, 0x5f
        /*0096*/ 	.short	0x0101


	//----- nvinfo : EIATTR_VRC_CTA_INIT_COUNT
	.align		4
        /*0098*/ 	.byte	0x02, 0x4a
	.zero		1
	.zero		1


	//----- nvinfo : EIATTR_EXIT_INSTR_OFFSETS
	.align		4
        /*009c*/ 	.byte	0x04, 0x1c
        /*009e*/ 	.short	(.L_185 - .L_184)


	//   ....[0]....
.L_184:
        /*00a0*/ 	.word	0x00000040


	//   ....[1]....
        /*00a4*/ 	.word	0x000000a0


	//   ....[2]....
        /*00a8*/ 	.word	0x000007d0


	//   ....[3]....
        /*00ac*/ 	.word	0x00000c30


	//   ....[4]....
        /*00b0*/ 	.word	0x00000c80


	//----- nvinfo : EIATTR_CRS_STACK_SIZE
	.align		4
.L_185:
        /*00b4*/ 	.byte	0x04, 0x1e
        /*00b6*/ 	.short	(.L_187 - .L_186)
.L_186:
        /*00b8*/ 	.word	0x00000000


	//----- nvinfo : EIATTR_CBANK_PARAM_SIZE
	.align		4
.L_187:
        /*00bc*/ 	.byte	0x03, 0x19
        /*00be*/ 	.short	0x0038


	//----- nvinfo : EIATTR_PARAM_CBANK
	.align		4
        /*00c0*/ 	.byte	0x04, 0x0a
        /*00c2*/ 	.short	(.L_189 - .L_188)
	.align		4
.L_188:
        /*00c4*/ 	.word	index@(.nv.constant0.alma_batch_tiled_async_f32)
        /*00c8*/ 	.short	0x0380
        /*00ca*/ 	.short	0x0038


	//----- nvinfo : EIATTR_SW_WAR
	.align		4
.L_189:
        /*00cc*/ 	.byte	0x04, 0x36
        /*00ce*/ 	.short	(.L_191 - .L_190)
.L_190:
        /*00d0*/ 	.word	0x00000008
.L_191:


//--------------------- .nv.info.alma_batch_f32   --------------------------
	.section	.nv.info.alma_batch_f32,"",@"SHT_CUDA_INFO"
	.sectionflags	@""
	.align	4


	//----- nvinfo : EIATTR_CUDA_API_VERSION
	.align		4
        /*0000*/ 	.byte	0x04, 0x37
        /*0002*/ 	.short	(.L_193 - .L_192)
.L_192:
        /*0004*/ 	.word	0x00000082


	//----- nvinfo : EIATTR_KPARAM_INFO
	.align		4
.L_193:
        /*0008*/ 	.byte	0x04, 0x17
        /*000a*/ 	.short	(.L_195 - .L_194)
.L_194:
        /*000c*/ 	.word	0x00000000
        /*0010*/ 	.short	0x0008
        /*0012*/ 	.short	0x0030
        /*0014*/ 	.byte	0x00, 0xf5, 0x21, 0x00


	//----- nvinfo : EIATTR_KPARAM_INFO
	.align		4
.L_195:
        /*0018*/ 	.byte	0x04, 0x17
        /*001a*/ 	.short	(.L_197 - .L_196)
.L_196:
        /*001c*/ 	.word	0x00000000
        /*0020*/ 	.short	0x0007
        /*0022*/ 	.short	0x002c
        /*0024*/ 	.byte	0x00, 0xf0, 0x11, 0x00


	//----- nvinfo : EIATTR_KPARAM_INFO
	.align		4
.L_197:
        /*0028*/ 	.byte	0x04, 0x17
        /*002a*/ 	.short	(.L_199 - .L_198)
.L_198:
        /*002c*/ 	.word	0x00000000
        /*0030*/ 	.short	0x0006
        /*0032*/ 	.short	0x0028
        /*0034*/ 	.byte	0x00, 0xf0, 0x11, 0x00


	//----- nvinfo : EIATTR_KPARAM_INFO
	.align		4
.L_199:
        /*0038*/ 	.byte	0x04, 0x17
        /*003a*/ 	.short	(.L_201 - .L_200)
.L_200:
        /*003c*/ 	.word	0x00000000
        /*0040*/ 	.short	0x0005
        /*0042*/ 	.short	0x0024
        /*0044*/ 	.byte	0x00, 0xf0, 0x11, 0x00


	//----- nvinfo : EIATTR_KPARAM_INFO
	.align		4
.L_201:
        /*0048*/ 	.byte	0x04, 0x17
        /*004a*/ 	.short	(.L_203 - .L_202)
.L_202:
        /*004c*/ 	.word	0x00000000
        /*0050*/ 	.short	0x0004
        /*0052*/ 	.short	0x0020
        /*0054*/ 	.byte	0x00, 0xf0, 0x11, 0x00


	//----- nvinfo : EIATTR_KPARAM_INFO
	.align		4
.L_203:
        /*0058*/ 	.byte	0x04, 0x17
        /*005a*/ 	.short	(.L_205 - .L_204)
.L_204:
        /*005c*/ 	.word	0x00000000
        /*0060*/ 	.short	0x0003
        /*0062*/ 	.short	0x0018
        /*0064*/ 	.byte	0x00, 0xf5, 0x21, 0x00


	//----- nvinfo : EIATTR_KPARAM_INFO
	.align		4
.L_205:
        /*0068*/ 	.byte	0x04, 0x17
        /*006a*/ 	.short	(.L_207 - .L_206)
.L_206:
        /*006c*/ 	.word	0x00000000
        /*0070*/ 	.short	0x0002
        /*0072*/ 	.short	0x0010
        /*0074*/ 	.byte	0x00, 0xf5, 0x21, 0x00


	//----- nvinfo : EIATTR_KPARAM_INFO
	.align		4
.L_207:
        /*0078*/ 	.byte	0x04, 0x17
        /*007a*/ 	.short	(.L_209 - .L_208)
.L_208:
        /*007c*/ 	.word	0x00000000
        /*0080*/ 	.short	0x0001
        /*0082*/ 	.short	0x0008
        /*0084*/ 	.byte	0x00, 0xf5, 0x21, 0x00


	//----- nvinfo : EIATTR_KPARAM_INFO
	.align		4
.L_209:
        /*0088*/ 	.byte	0x04, 0x17
        /*008a*/ 	.short	(.L_211 - .L_210)
.L_210:
        /*008c*/ 	.word	0x00000000
        /*0090*/ 	.short	0x0000
        /*0092*/ 	.short	0x0000
        /*0094*/ 	.byte	0x00, 0xf5, 0x21, 0x00


	//----- nvinfo : EIATTR_SPARSE_MMA_MASK
	.align		4
.L_211:
        /*0098*/ 	.byte	0x03, 0x50
        /*009a*/ 	.short	0x0000


	//----- nvinfo : EIATTR_MAXREG_COUNT
	.align		4
        /*009c*/ 	.byte	0x03, 0x1b
        /*009e*/ 	.short	0x00ff


	//----- nvinfo : EIATTR_NUM_BARRIERS
	.align		4
        /*00a0*/ 	.byte	0x02, 0x4c
        /*00a2*/ 	.byte	0x01
	.zero		1


	//----- nvinfo : EIATTR_MERCURY_ISA_VERSION
	.align		4
        /*00a4*/ 	.byte	0x03, 0x5f
        /*00a6*/ 	.short	0x0101


	//----- nvinfo : EIATTR_UNUSED_LOAD_BYTE_OFFSET
	.align		4
        /*00a8*/ 	.byte	0x04, 0x44
        /*00aa*/ 	.short	(.L_213 - .L_212)


	//   ....[0]....
.L_212:
        /*00ac*/ 	.word	0x00000600
        /*00b0*/ 	.word	0x00000fff


	//----- nvinfo : EIATTR_VRC_CTA_INIT_COUNT
	.align		4
.L_213:
        /*00b4*/ 	.byte	0x02, 0x4a
	.zero		1
	.zero		1


	//----- nvinfo : EIATTR_EXIT_INSTR_OFFSETS
	.align		4
        /*00b8*/ 	.byte	0x04, 0x1c
        /*00ba*/ 	.short	(.L_215 - .L_214)


	//   ....[0]....
.L_214:
        /*00bc*/ 	.word	0x00000040


	//   ....[1]....
        /*00c0*/ 	.word	0x00000260


	//   ....[2]....
        /*00c4*/ 	.word	0x00000720


	//----- nvinfo : EIATTR_CRS_STACK_SIZE
	.align		4
.L_215:
        /*00c8*/ 	.byte	0x04, 0x1e
        /*00ca*/ 	.short	(.L_217 - .L_216)
.L_216:
        /*00cc*/ 	.word	0x00000000


	//----- nvinfo : EIATTR_CBANK_PARAM_SIZE
	.align		4
.L_217:
        /*00d0*/ 	.byte	0x03, 0x19
        /*00d2*/ 	.short	0x0038


	//----- nvinfo : EIATTR_PARAM_CBANK
	.align		4
        /*00d4*/ 	.byte	0x04, 0x0a
        /*00d6*/ 	.short	(.L_219 - .L_218)
	.align		4
.L_218:
        /*00d8*/ 	.word	index@(.nv.constant0.alma_batch_f32)
        /*00dc*/ 	.short	0x0380
        /*00de*/ 	.short	0x0038


	//----- nvinfo : EIATTR_SW_WAR
	.align		4
.L_219:
        /*00e0*/ 	.byte	0x04, 0x36
        /*00e2*/ 	.short	(.L_221 - .L_220)
.L_220:
        /*00e4*/ 	.word	0x00000008
.L_221:


//--------------------- .nv.info.alma_batch_f32_onthefly --------------------------
	.section	.nv.info.alma_batch_f32_onthefly,"",@"SHT_CUDA_INFO"
	.sectionflags	@""
	.align	4


	//----- nvinfo : EIATTR_CUDA_API_VERSION
	.align		4
        /*0000*/ 	.byte	0x04, 0x37
        /*0002*/ 	.short	(.L_223 - .L_222)
.L_222:
        /*0004*/ 	.word	0x00000082


	//----- nvinfo : EIATTR_KPARAM_INFO
	.align		4
.L_223:
        /*0008*/ 	.byte	0x04, 0x17
        /*000a*/ 	.short	(.L_225 - .L_224)
.L_224:
        /*000c*/ 	.word	0x00000000
        /*0010*/ 	.short	0x0007
        /*0012*/ 	.short	0x0030
        /*0014*/ 	.byte	0x00, 0xf5, 0x21, 0x00


	//----- nvinfo : EIATTR_KPARAM_INFO
	.align		4
.L_225:
        /*0018*/ 	.byte	0x04, 0x17
        /*001a*/ 	.short	(.L_227 - .L_226)
.L_226:
        /*001c*/ 	.word	0x00000000
        /*0020*/ 	.short	0x0006
        /*0022*/ 	.short	0x0028
        /*0024*/ 	.byte	0x00, 0xf0, 0x11, 0x00


	//----- nvinfo : EIATTR_KPARAM_INFO
	.align		4
.L_227:
        /*0028*/ 	.byte	0x04, 0x17
        /*002a*/ 	.short	(.L_229 - .L_228)
.L_228:
        /*002c*/ 	.word	0x00000000
        /*0030*/ 	.short	0x0005
        /*0032*/ 	.short	0x0024
        /*0034*/ 	.byte	0x00, 0xf0, 0x11, 0x00


	//----- nvinfo : EIATTR_KPARAM_INFO
	.align		4
.L_229:
        /*0038*/ 	.byte	0x04, 0x17
        /*003a*/ 	.short	(.L_231 - .L_230)
.L_230:
        /*003c*/ 	.word	0x00000000
        /*0040*/ 	.short	0x0004
        /*0042*/ 	.short	0x0020
        /*0044*/ 	.byte	0x00, 0xf0, 0x11, 0x00


	//----- nvinfo : EIATTR_KPARAM_INFO
	.align		4
.L_231:
        /*0048*/ 	.byte	0x04, 0x17
        /*004a*/ 	.short	(.L_233 - .L_232)
.L_232:
        /*004c*/ 	.word	0x00000000
        /*0050*/ 	.short	0x0003
        /*0052*/ 	.short	0x0018
        /*0054*/ 	.byte	0x00, 0xf5, 0x21, 0x00


	//----- nvinfo : EIATTR_KPARAM_INFO
	.align		4
.L_233:
        /*0058*/ 	.byte	0x04, 0x17
        /*005a*/ 	.short	(.L_235 - .L_234)
.L_234:
        /*005c*/ 	.word	0x00000000
        /*0060*/ 	.short	0x0002
        /*0062*/ 	.short	0x0010
        /*0064*/ 	.byte	0x00, 0xf5, 0x21, 0x00


	//----- nvinfo : EIATTR_KPARAM_INFO
	.align		4
.L_235:
        /*0068*/ 	.byte	0x04, 0x17
        /*006a*/ 	.short	(.L_237 - .L_236)
.L_236:
        /*006c*/ 	.word	0x00000000
        /*0070*/ 	.short	0x0001
        /*0072*/ 	.short	0x0008
        /*0074*/ 	.byte	0x00, 0xf5, 0x21, 0x00


	//----- nvinfo : EIATTR_KPARAM_INFO
	.align		4
.L_237:
        /*0078*/ 	.byte	0x04, 0x17
        /*007a*/ 	.short	(.L_239 - .L_238)
.L_238:
        /*007c*/ 	.word	0x00000000
        /*0080*/ 	.short	0x0000
        /*0082*/ 	.short	0x0000
        /*0084*/ 	.byte	0x00, 0xf5, 0x21, 0x00


	//----- nvinfo : EIATTR_SPARSE_MMA_MASK
	.align		4
.L_239:
        /*0088*/ 	.byte	0x03, 0x50
        /*008a*/ 	.short	0x0000


	//----- nvinfo : EIATTR_MAXREG_COUNT
	.align		4
        /*008c*/ 	.byte	0x03, 0x1b
        /*008e*/ 	.short	0x00ff


	//----- nvinfo : EIATTR_NUM_BARRIERS
	.align		4
        /*0090*/ 	.byte	0x02, 0x4c
        /*0092*/ 	.byte	0x01
	.zero		1


	//----- nvinfo : EIATTR_MERCURY_ISA_VERSION
	.align		4
        /*0094*/ 	.byte	0x03, 0x5f
        /*0096*/ 	.short	0x0101


	//----- nvinfo : EIATTR_UNUSED_LOAD_BYTE_OFFSET
	.align		4
        /*0098*/ 	.byte	0x04, 0x44
        /*009a*/ 	.short	(.L_241 - .L_240)


	//   ....[0]....
.L_240:
        /*009c*/ 	.word	0x00000a60
        /*00a0*/ 	.word	0x00000fff


	//----- nvinfo : EIATTR_VRC_CTA_INIT_COUNT
	.align		4
.L_241:
        /*00a4*/ 	.byte	0x02, 0x4a
	.zero		1
	.zero		1


	//----- nvinfo : EIATTR_EXIT_INSTR_OFFSETS
	.align		4
        /*00a8*/ 	.byte	0x04, 0x1c
        /*00aa*/ 	.short	(.L_243 - .L_242)


	//   ....[0]....
.L_242:
        /*00ac*/ 	.word	0x00000040


	//   ....[1]....
        /*00b0*/ 	.word	0x000005b0


	//   ....[2]....
        /*00b4*/ 	.word	0x00000b80


	//----- nvinfo : EIATTR_CRS_STACK_SIZE
	.align		4
.L_243:
        /*00b8*/ 	.byte	0x04, 0x1e
        /*00ba*/ 	.short	(.L_245 - .L_244)
.L_244:
        /*00bc*/ 	.word	0x00000000


	//----- nvinfo : EIATTR_CBANK_PARAM_SIZE
	.align		4
.L_245:
        /*00c0*/ 	.byte	0x03, 0x19
        /*00c2*/ 	.short	0x0038


	//----- nvinfo : EIATTR_PARAM_CBANK
	.align		4
        /*00c4*/ 	.byte	0x04, 0x0a
        /*00c6*/ 	.short	(.L_247 - .L_246)
	.align		4
.L_246:
        /*00c8*/ 	.word	index@(.nv.constant0.alma_batch_f32_onthefly)
        /*00cc*/ 	.short	0x0380
        /*00ce*/ 	.short	0x0038


	//----- nvinfo : EIATTR_SW_WAR
	.align		4
.L_247:
        /*00d0*/ 	.byte	0x04, 0x36
        /*00d2*/ 	.short	(.L_249 - .L_248)
.L_248:
        /*00d4*/ 	.word	0x00000008
.L_249:


//--------------------- .nv.callgraph             --------------------------
	.section	.nv.callgraph,"",@"SHT_CUDA_CALLGRAPH"
	.align	4
	.sectionentsize	8
	.align		4
        /*0000*/ 	.word	0x00000000
	.align		4
        /*0004*/ 	.word	0xffffffff
	.align		4
        /*0008*/ 	.word	0x00000000
	.align		4
        /*000c*/ 	.word	0xfffffffe
	.align		4
        /*0010*/ 	.word	0x00000000
	.align		4
        /*0014*/ 	.word	0xfffffffd
	.align		4
        /*0018*/ 	.word	0x00000000
	.align		4
        /*001c*/ 	.word	0xfffffffc


//--------------------- .text.alma_multi_series_one_param_f32 --------------------------
	.section	.text.alma_multi_series_one_param_f32,"ax",@progbits
	.align	128
        .global         alma_multi_series_one_param_f32
        .type           alma_multi_series_one_param_f32,@function
        .size           alma_multi_series_one_param_f32,(.L_x_171 - alma_multi_series_one_param_f32)
        .other          alma_multi_series_one_param_f32,@"STO_CUDA_ENTRY STV_DEFAULT"
alma_multi_series_one_param_f32:
.text.alma_multi_series_one_param_f32:
[----:B------:R-:W-:Y:S01]  /*0000*/  LDC R1, c[0x0][0x37c] ;  /* 0x0000df00ff017b82 */ /* 0x000fe20000000800 */
[----:B------:R-:W0:Y:S07]  /*0010*/  S2R R13, SR_TID.X ;  /* 0x00000000000d7919 */ /* 0x000e2e0000002100 */
[----:B------:R-:W0:Y:S01]  /*0020*/  LDC R10, c[0x0][0x390] ;  /* 0x0000e400ff0a7b82 */ /* 0x000e220000000800 */
[----:B------:R-:W1:Y:S01]  /*0030*/  LDCU.64 UR6, c[0x0][0x358] ;  /* 0x00006b00ff0677ac */ /* 0x000e620008000a00 */
[----:B------:R-:W-:Y:S01]  /*0040*/  BSSY.RECONVERGENT B0, `(.L_x_0) ;  /* 0x0000011000007945 */ /* 0x000fe20003800200 */
[----:B------:R-:W2:Y:S01]  /*0050*/  S2R R15, SR_CTAID.Y ;  /* 0x00000000000f7919 */ /* 0x000ea20000002600 */
[----:B0-----:R-:W-:-:S13]  /*0060*/  ISETP.GE.AND P0, PT, R13, R10, PT ;  /* 0x0000000a0d00720c */ /* 0x001fda0003f06270 */
[----:B-12---:R-:W-:Y:S05]  /*0070*/  @P0 BRA `(.L_x_1) ;  /* 0x0000000000340947 */ /* 0x006fea0003800000 */
[----:B------:R-:W0:Y:S01]  /*0080*/  S2R R3, SR_CgaCtaId ;  /* 0x0000000000037919 */ /* 0x000e220000008800 */
[----:B------:R-:W1:Y:S01]  /*0090*/  LDC R6, c[0x0][0x360] ;  /* 0x0000d800ff067b82 */ /* 0x000e620000000800 */
[----:B------:R-:W-:Y:S02]  /*00a0*/  MOV R0, 0x400 ;  /* 0x0000040000007802 */ /* 0x000fe40000000f00 */
[----:B------:R-:W-:-:S05]  /*00b0*/  MOV R7, R13 ;  /* 0x0000000d00077202 */ /* 0x000fca0000000f00 */
[----:B------:R-:W2:Y:S01]  /*00c0*/  LDC.64 R4, c[0x0][0x388] ;  /* 0x0000e200ff047b82 */ /* 0x000ea20000000a00 */
[----:B0-----:R-:W-:-:S07]  /*00d0*/  LEA R0, R3, R0, 0x18 ;  /* 0x0000000003007211 */ /* 0x001fce00078ec0ff */
.L_x_2:
[----:B0-2---:R-:W-:-:S06]  /*00e0*/  IMAD.WIDE R2, R7, 0x4, R4 ;  /* 0x0000000407027825 */ /* 0x005fcc00078e0204 */
[----:B------:R-:W2:Y:S01]  /*00f0*/  LDG.E.CONSTANT R2, desc[UR6][R2.64] ;  /* 0x0000000602027981 */ /* 0x000ea2000c1e9900 */
[----:B------:R-:W-:Y:S01]  /*0100*/  IMAD R9, R7, 0x4, R0 ;  /* 0x0000000407097824 */ /* 0x000fe200078e0200 */
[----:B-1----:R-:W-:-:S04]  /*0110*/  IADD3 R7, PT, PT, R6, R7, RZ ;  /* 0x0000000706077210 */ /* 0x002fc80007ffe0ff */
[----:B------:R-:W-:Y:S01]  /*0120*/  ISETP.GE.AND P0, PT, R7, R10, PT ;  /* 0x0000000a0700720c */ /* 0x000fe20003f06270 */
[----:B--2---:R0:W-:-:S12]  /*0130*/  STS [R9], R2 ;  /* 0x0000000209007388 */ /* 0x0041d80000000800 */
[----:B------:R-:W-:Y:S05]  /*0140*/  @!P0 BRA `(.L_x_2) ;  /* 0xfffffffc00e48947 */ /* 0x000fea000383ffff */
.L_x_1:
[----:B------:R-:W-:Y:S05]  /*0150*/  BSYNC.RECONVERGENT B0 ;  /* 0x0000000000007941 */ /* 0x000fea0003800200 */
.L_x_0:
[----:B------:R-:W1:Y:S01]  /*0160*/  LDCU UR4, c[0x0][0x398] ;  /* 0x00007300ff0477ac */ /* 0x000e620008000800 */
[----:B------:R-:W-:Y:S01]  /*0170*/  BAR.SYNC.DEFER_BLOCKING 0x0 ;  /* 0x0000000000007b1d */ /* 0x000fe20000010000 */
[----:B-1----:R-:W-:-:S13]  /*0180*/  ISETP.GE.AND P0, PT, R15, UR4, PT ;  /* 0x000000040f007c0c */ /* 0x002fda000bf06270 */
[----:B------:R-:W-:Y:S05]  /*0190*/  @P0 EXIT ;  /* 0x000000000000094d */ /* 0x000fea0003800000 */
[----:B------:R-:W1:Y:S01]  /*01a0*/  S2UR UR4, SR_CTAID.X ;  /* 0x00000000000479c3 */ /* 0x000e620000002500 */
[----:B------:R-:W2:Y:S07]  /*01b0*/  LDCU UR8, c[0x0][0x39c] ;  /* 0x00007380ff0877ac */ /* 0x000eae0008000800 */
[----:B------:R-:W1:Y:S01]  /*01c0*/  LDC R14, c[0x0][0x360] ;  /* 0x0000d800ff0e7b82 */ /* 0x000e620000000800 */
[----:B------:R-:W3:Y:S01]  /*01d0*/  LDCU UR5, c[0x0][0x370] ;  /* 0x00006e00ff0577ac */ /* 0x000ee20008000800 */
[----:B-1----:R-:W-:-:S02]  /*01e0*/  IMAD R13, R14, UR4, R13 ;  /* 0x000000040e0d7c24 */ /* 0x002fc4000f8e020d */
[----:B---3--:R-:W-:-:S03]  /*01f0*/  IMAD R14, R14, UR5, RZ ;  /* 0x000000050e0e7c24 */ /* 0x008fc6000f8e02ff */
[----:B--2---:R-:W-:-:S13]  /*0200*/  ISETP.GE.AND P0, PT, R13, UR8, PT ;  /* 0x000000080d007c0c */ /* 0x004fda000bf06270 */
[----:B------:R-:W-:Y:S05]  /*0210*/  @P0 EXIT ;  /* 0x000000000000094d */ /* 0x000fea0003800000 */
[----:B0-----:R-:W0:Y:S02]  /*0220*/  LDC.64 R2, c[0x0][0x3a0] ;  /* 0x0000e800ff027b82 */ /* 0x001e240000000a00 */
[----:B0-----:R-:W-:-:S06]  /*0230*/  IMAD.WIDE.U32 R2, R15, 0x4, R2 ;  /* 0x000000040f027825 */ /* 0x001fcc00078e0002 */
[----:B------:R-:W2:Y:S01]  /*0240*/  LDG.E.CONSTANT R2, desc[UR6][R2.64] ;  /* 0x0000000602027981 */ /* 0x000ea2000c1e9900 */
[----:B------:R-:W-:Y:S02]  /*0250*/  ISETP.GT.AND P0, PT, R10, RZ, PT ;  /* 0x000000ff0a00720c */ /* 0x000fe40003f04270 */
[----:B--2---:R-:W-:-:S11]  /*0260*/  IADD3 R12, PT, PT, R2, -0x1, R10 ;  /* 0xffffffff020c7810 */ /* 0x004fd60007ffe00a */
[----:B------:R-:W-:Y:S05]  /*0270*/  @P0 BRA `(.L_x_3) ;  /* 0x0000000000380947 */ /* 0x000fea0003800000 */
[----:B------:R-:W0:Y:S01]  /*0280*/  LDC.64 R4, c[0x0][0x3a8] ;  /* 0x0000ea00ff047b82 */ /* 0x000e220000000a00 */
[----:B------:R-:W1:Y:S01]  /*0290*/  LDCU UR4, c[0x0][0x394] ;  /* 0x00007280ff0477ac */ /* 0x000e620008000800 */
[----:B------:R-:W2:Y:S01]  /*02a0*/  LDCU.64 UR8, c[0x0][0x398] ;  /* 0x00007300ff0877ac */ /* 0x000ea20008000a00 */
[----:B-1----:R-:W-:-:S07]  /*02b0*/  FMUL R7, RZ, UR4 ;  /* 0x00000004ff077c20 */ /* 0x002fce0008400000 */
.L_x_4:
[C---:B------:R-:W-:Y:S01]  /*02c0*/  ISETP.GE.AND P0, PT, R13.reuse, R12, PT ;  /* 0x0000000c0d00720c */ /* 0x040fe20003f06270 */
[----:B--2---:R-:W-:Y:S01]  /*02d0*/  IMAD R3, R13, UR8, R15 ;  /* 0x000000080d037c24 */ /* 0x004fe2000f8e020f */
[----:B------:R-:W-:-:S03]  /*02e0*/  IADD3 R13, PT, PT, R14, R13, RZ ;  /* 0x0000000d0e0d7210 */ /* 0x000fc60007ffe0ff */
[----:B0-----:R-:W-:-:S08]  /*02f0*/  IMAD.WIDE R2, R3, 0x4, R4 ;  /* 0x0000000403027825 */ /* 0x001fd000078e0204 */
[----:B------:R-:W-:-:S05]  /*0300*/  @!P0 IMAD.MOV.U32 R9, RZ, RZ, 0x7fc00000 ;  /* 0x7fc00000ff098424 */ /* 0x000fca00078e00ff */
[----:B------:R1:W-:Y:S04]  /*0310*/  @!P0 STG.E desc[UR6][R2.64], R9 ;  /* 0x0000000902008986 */ /* 0x0003e8000c101906 */
[----:B------:R1:W-:Y:S01]  /*0320*/  @P0 STG.E desc[UR6][R2.64], R7 ;  /* 0x0000000702000986 */ /* 0x0003e2000c101906 */
[----:B------:R-:W-:-:S13]  /*0330*/  ISETP.GE.AND P0, PT, R13, UR9, PT ;  /* 0x000000090d007c0c */ /* 0x000fda000bf06270 */
[----:B-1----:R-:W-:Y:S05]  /*0340*/  @!P0 BRA `(.L_x_4) ;  /* 0xfffffffc00dc8947 */ /* 0x002fea000383ffff */
[----:B------:R-:W-:Y:S05]  /*0350*/  EXIT ;  /* 0x000000000000794d */ /* 0x000fea0003800000 */
.L_x_3:
[C---:B------:R-:W-:Y:S02]  /*0360*/  LOP3.LUT R11, R10.reuse, 0x7ffffffc, RZ, 0xc0, !PT ;  /* 0x7ffffffc0a0b7812 */ /* 0x040fe400078ec0ff */
[----:B------:R-:W-:-:S03]  /*0370*/  LOP3.LUT R10, R10, 0x3, RZ, 0xc0, !PT ;  /* 0x000000030a0a7812 */ /* 0x000fc600078ec0ff */
[----:B------:R-:W-:-:S07]  /*0380*/  IMAD.MOV R8, RZ, RZ, -R11 ;  /* 0x000000ffff087224 */ /* 0x000fce00078e0a0b */
.L_x_11:
[----:B0-----:R-:W0:Y:S01]  /*0390*/  LDC R0, c[0x0][0x398] ;  /* 0x0000e600ff007b82 */ /* 0x001e220000000800 */
[C---:B------:R-:W-:Y:S01]  /*03a0*/  ISETP.GE.AND P0, PT, R13.reuse, R12, PT ;  /* 0x0000000c0d00720c */ /* 0x040fe20003f06270 */
[----:B------:R-:W-:Y:S01]  /*03b0*/  BSSY.RECONVERGENT B0, `(.L_x_5) ;  /* 0x0000043000007945 */ /* 0x000fe20003800200 */
[----:B0-----:R-:W-:-:S11]  /*03c0*/  IMAD R25, R13, R0, R15 ;  /* 0x000000000d197224 */ /* 0x001fd600078e020f */
[----:B-1----:R-:W-:Y:S05]  /*03d0*/  @!P0 BRA `(.L_x_6) ;  /* 0x0000000000f08947 */ /* 0x002fea0003800000 */
[----:B------:R-:W0:Y:S01]  /*03e0*/  LDC R24, c[0x0][0x390] ;  /* 0x0000e400ff187b82 */ /* 0x000e220000000800 */
[----:B------:R-:W-:Y:S01]  /*03f0*/  HFMA2 R9, -RZ, RZ, 0, 0 ;  /* 0x00000000ff097431 */ /* 0x000fe200000001ff */
[----:B------:R-:W-:Y:S02]  /*0400*/  MOV R7, RZ ;  /* 0x000000ff00077202 */ /* 0x000fe40000000f00 */
[----:B0-----:R-:W-:Y:S02]  /*0410*/  ISETP.GE.U32.AND P0, PT, R24, 0x4, PT ;  /* 0x000000041800780c */ /* 0x001fe40003f06070 */
[----:B------:R-:W-:-:S11]  /*0420*/  IADD3 R24, PT, PT, R13, 0x1, -R24 ;  /* 0x000000010d187810 */ /* 0x000fd60007ffe818 */
[----:B------:R-:W-:Y:S05]  /*0430*/  @!P0 BRA `(.L_x_7) ;  /* 0x0000000000688947 */ /* 0x000fea0003800000 */
[----:B------:R-:W0:Y:S01]  /*0440*/  S2UR UR5, SR_CgaCtaId ;  /* 0x00000000000579c3 */ /* 0x000e220000008800 */
[----:B------:R-:W-:Y:S01]  /*0450*/  IMAD R27, R24, R0, R15 ;  /* 0x00000000181b7224 */ /* 0x000fe200078e020f */
[----:B------:R-:W-:Y:S01]  /*0460*/  MOV R26, R8 ;  /* 0x00000008001a7202 */ /* 0x000fe20000000f00 */
[----:B------:R-:W-:Y:S01]  /*0470*/  IMAD.MOV.U32 R9, RZ, RZ, RZ ;  /* 0x000000ffff097224 */ /* 0x000fe200078e00ff */
[----:B------:R-:W-:-:S04]  /*0480*/  UMOV UR4, 0x400 ;  /* 0x0000040000047882 */ /* 0x000fc80000000000 */
[----:B------:R-:W1:Y:S01]  /*0490*/  LDC.64 R2, c[0x0][0x380] ;  /* 0x0000e000ff027b82 */ /* 0x000e620000000a00 */
[----:B0-----:R-:W-:-:S12]  /*04a0*/  ULEA UR4, UR5, UR4, 0x18 ;  /* 0x0000000405047291 */ /* 0x001fd8000f8ec0ff */
.L_x_8:
[----:B-1----:R-:W-:Y:S01]  /*04b0*/  IMAD.WIDE R18, R27, 0x4, R2 ;  /* 0x000000041b127825 */ /* 0x002fe200078e0202 */
[----:B------:R-:W0:Y:S03]  /*04c0*/  LDS.128 R4, [UR4] ;  /* 0x00000004ff047984 */ /* 0x000e260008000c00 */
[C---:B------:R-:W-:Y:S02]  /*04d0*/  IMAD.WIDE R16, R0.reuse, 0x4, R18 ;  /* 0x0000000400107825 */ /* 0x040fe400078e0212 */
[----:B------:R-:W0:Y:S02]  /*04e0*/  LDG.E.CONSTANT R18, desc[UR6][R18.64] ;  /* 0x0000000612127981 */ /* 0x000e24000c1e9900 */
[C---:B------:R-:W-:Y:S02]  /*04f0*/  IMAD.WIDE R20, R0.reuse, 0x4, R16 ;  /* 0x0000000400147825 */ /* 0x040fe400078e0210 */
[----:B------:R-:W2:Y:S02]  /*0500*/  LDG.E.CONSTANT R16, desc[UR6][R16.64] ;  /* 0x0000000610107981 */ /* 0x000ea4000c1e9900 */
[----:B------:R-:W-:-:S02]  /*0510*/  IMAD.WIDE R22, R0, 0x4, R20 ;  /* 0x0000000400167825 */ /* 0x000fc400078e0214 */
[----:B------:R-:W3:Y:S04]  /*0520*/  LDG.E.CONSTANT R28, desc[UR6][R20.64] ;  /* 0x00000006141c7981 */ /* 0x000ee8000c1e9900 */
[----:B------:R-:W4:Y:S01]  /*0530*/  LDG.E.CONSTANT R22, desc[UR6][R22.64] ;  /* 0x0000000616167981 */ /* 0x000f22000c1e9900 */
[----:B------:R-:W-:Y:S01]  /*0540*/  IADD3 R26, PT, PT, R26, 0x4, RZ ;  /* 0x000000041a1a7810 */ /* 0x000fe20007ffe0ff */
[----:B------:R-:W-:Y:S01]  /*0550*/  UIADD3 UR4, UPT, UPT, UR4, 0x10, URZ ;  /* 0x0000001004047890 */ /* 0x000fe2000fffe0ff */
[----:B------:R-:W-:Y:S02]  /*0560*/  IMAD R27, R0, 0x4, R27 ;  /* 0x00000004001b7824 */ /* 0x000fe400078e021b */
[----:B------:R-:W-:Y:S01]  /*0570*/  ISETP.NE.AND P0, PT, R26, RZ, PT ;  /* 0x000000ff1a00720c */ /* 0x000fe20003f05270 */
[----:B0-----:R-:W-:-:S04]  /*0580*/  FFMA R4, R18, R4, R9 ;  /* 0x0000000412047223 */ /* 0x001fc80000000009 */
[----:B--2---:R-:W-:-:S04]  /*0590*/  FFMA R5, R5, R16, R4 ;  /* 0x0000001005057223 */ /* 0x004fc80000000004 */
[----:B---3--:R-:W-:-:S04]  /*05a0*/  FFMA R6, R6, R28, R5 ;  /* 0x0000001c06067223 */ /* 0x008fc80000000005 */
[----:B----4-:R-:W-:Y:S01]  /*05b0*/  FFMA R9, R7, R22, R6 ;  /* 0x0000001607097223 */ /* 0x010fe20000000006 */
[----:B------:R-:W-:Y:S06]  /*05c0*/  @P0 BRA `(.L_x_8) ;  /* 0xfffffffc00b80947 */ /* 0x000fec000383ffff */
[----:B------:R-:W-:-:S07]  /*05d0*/  MOV R7, R11 ;  /* 0x0000000b00077202 */ /* 0x000fce0000000f00 */
.L_x_7:
[----:B------:R-:W0:Y:S01]  /*05e0*/  LDC.64 R2, c[0x0][0x3a8] ;  /* 0x0000ea00ff027b82 */ /* 0x000e220000000a00 */
[----:B------:R-:W-:Y:S01]  /*05f0*/  ISETP.NE.AND P0, PT, R10, RZ, PT ;  /* 0x000000ff0a00720c */ /* 0x000fe20003f05270 */
[----:B------:R-:W1:Y:S01]  /*0600*/  LDCU UR4, c[0x0][0x394] ;  /* 0x00007280ff0477ac */ /* 0x000e620008000800 */
[----:B0-----:R-:W-:-:S11]  /*0610*/  IMAD.WIDE R2, R25, 0x4, R2 ;  /* 0x0000000419027825 */ /* 0x001fd600078e0202 */
[----:B-1----:R-:W-:Y:S05]  /*0620*/  @!P0 BRA `(.L_x_9) ;  /* 0x0000000000508947 */ /* 0x002fea0003800000 */
[----:B------:R-:W0:Y:S01]  /*0630*/  LDC.64 R4, c[0x0][0x380] ;  /* 0x0000e000ff047b82 */ /* 0x000e220000000a00 */
[----:B------:R-:W-:-:S05]  /*0640*/  IADD3 R24, PT, PT, R24, R7, RZ ;  /* 0x0000000718187210 */ /* 0x000fca0007ffe0ff */
[----:B------:R-:W-:-:S04]  /*0650*/  IMAD R17, R24, R0, R15 ;  /* 0x0000000018117224 */ /* 0x000fc800078e020f */
[----:B0-----:R-:W-:-:S05]  /*0660*/  IMAD.WIDE R16, R17, 0x4, R4 ;  /* 0x0000000411107825 */ /* 0x001fca00078e0204 */
[----:B------:R-:W2:Y:S01]  /*0670*/  LDG.E.CONSTANT R18, desc[UR6][R16.64] ;  /* 0x0000000610127981 */ /* 0x000ea2000c1e9900 */
[----:B------:R-:W-:Y:S02]  /*0680*/  MOV R4, 0x400 ;  /* 0x0000040000047802 */ /* 0x000fe40000000f00 */
[----:B------:R-:W-:Y:S01]  /*0690*/  ISETP.NE.AND P0, PT, R10, 0x1, PT ;  /* 0x000000010a00780c */ /* 0x000fe20003f05270 */
[----:B------:R-:W0:Y:S02]  /*06a0*/  S2R R5, SR_CgaCtaId ;  /* 0x0000000000057919 */ /* 0x000e240000008800 */
[----:B0-----:R-:W-:-:S05]  /*06b0*/  LEA R4, R5, R4, 0x18 ;  /* 0x0000000405047211 */ /* 0x001fca00078ec0ff */
[----:B------:R-:W-:-:S06]  /*06c0*/  IMAD R4, R7, 0x4, R4 ;  /* 0x0000000407047824 */ /* 0x000fcc00078e0204 */
[----:B------:R-:W2:Y:S02]  /*06d0*/  LDS.128 R4, [R4] ;  /* 0x0000000004047984 */ /* 0x000ea40000000c00 */
[----:B--2---:R-:W-:Y:S01]  /*06e0*/  FFMA R9, R18, R4, R9 ;  /* 0x0000000412097223 */ /* 0x004fe20000000009 */
[----:B------:R-:W-:Y:S06]  /*06f0*/  @!P0 BRA `(.L_x_9) ;  /* 0x00000000001c8947 */ /* 0x000fec0003800000 */
[----:B------:R-:W-:Y:S01]  /*0700*/  ISETP.NE.AND P0, PT, R10, 0x2, PT ;  /* 0x000000020a00780c */ /* 0x000fe20003f05270 */
[----:B------:R-:W-:-:S12]  /*0710*/  IMAD.WIDE R18, R0, 0x4, R16 ;  /* 0x0000000400127825 */ /* 0x000fd800078e0210 */
[----:B------:R-:W-:Y:S02]  /*0720*/  @P0 IMAD.WIDE R16, R0, 0x4, R18 ;  /* 0x0000000400100825 */ /* 0x000fe400078e0212 */
[----:B------:R-:W2:Y:S04]  /*0730*/  LDG.E.CONSTANT R18, desc[UR6][R18.64] ;  /* 0x0000000612127981 */ /* 0x000ea8000c1e9900 */
[----:B------:R-:W3:Y:S01]  /*0740*/  @P0 LDG.E.CONSTANT R16, desc[UR6][R16.64] ;  /* 0x0000000610100981 */ /* 0x000ee2000c1e9900 */
[----:B--2---:R-:W-:-:S04]  /*0750*/  FFMA R9, R18, R5, R9 ;  /* 0x0000000512097223 */ /* 0x004fc80000000009 */
[----:B---3--:R-:W-:-:S07]  /*0760*/  @P0 FFMA R9, R16, R6, R9 ;  /* 0x0000000610090223 */ /* 0x008fce0000000009 */
.L_x_9:
[----:B------:R-:W-:-:S05]  /*0770*/  FMUL R9, R9, UR4 ;  /* 0x0000000409097c20 */ /* 0x000fca0008400000 */
[----:B------:R1:W-:Y:S01]  /*0780*/  STG.E desc[UR6][R2.64], R9 ;  /* 0x0000000902007986 */ /* 0x0003e2000c101906 */
[----:B------:R-:W-:Y:S05]  /*0790*/  BRA `(.L_x_10) ;  /* 0x0000000000107947 */ /* 0x000fea0003800000 */
.L_x_6:
[----:B------:R-:W0:Y:S01]  /*07a0*/  LDC.64 R2, c[0x0][0x3a8] ;  /* 0x0000ea00ff027b82 */ /* 0x000e220000000a00 */
[----:B------:R-:W-:Y:S01]  /*07b0*/  MOV R5, 0x7fc00000 ;  /* 0x7fc0000000057802 */ /* 0x000fe20000000f00 */
[----:B0-----:R-:W-:-:S05]  /*07c0*/  IMAD.WIDE R2, R25, 0x4, R2 ;  /* 0x0000000419027825 */ /* 0x001fca00078e0202 */
[----:B------:R0:W-:Y:S02]  /*07d0*/  STG.E desc[UR6][R2.64], R5 ;  /* 0x0000000502007986 */ /* 0x0001e4000c101906 */
.L_x_10:
[----:B------:R-:W-:Y:S05]  /*07e0*/  BSYNC.RECONVERGENT B0 ;  /* 0x0000000000007941 */ /* 0x000fea0003800200 */
.L_x_5:
[----:B------:R-:W2:Y:S01]  /*07f0*/  LDCU UR4, c[0x0][0x39c] ;  /* 0x00007380ff0477ac */ /* 0x000ea20008000800 */
[----:B------:R-:W-:-:S04]  /*0800*/  IADD3 R13, PT, PT, R14, R13, RZ ;  /* 0x0000000d0e0d7210 */ /* 0x000fc80007ffe0ff */
[----:B--2---:R-:W-:-:S13]  /*0810*/  ISETP.GE.AND P0, PT, R13, UR4, PT ;  /* 0x000000040d007c0c */ /* 0x004fda000bf06270 */
[----:B------:R-:W-:Y:S05]  /*0820*/  @!P0 BRA `(.L_x_11) ;  /* 0xfffffff800d88947 */ /* 0x000fea000383ffff */
[----:B------:R-:W-:Y:S05]  /*0830*/  EXIT ;  /* 0x000000000000794d */ /* 0x000fea0003800000 */
.L_x_12:
[----:B------:R-:W-:-:S00]  /*0840*/  BRA `(.L_x_12) ;  /* 0xfffffffc00fc7947 */ /* 0x000fc0000383ffff */
[----:B------:R-:W-:-:S00]  /*0850*/  NOP ;  /* 0x0000000000007918 */ /* 0x000fc00000000000 */
        /* <DEDUP_REMOVED lines=10> */
.L_x_171:


//--------------------- .text.alma_multi_series_one_param_onthefly_f32 --------------------------
	.section	.text.alma_multi_series_one_param_onthefly_f32,"ax",@progbits
	.align	128
        .global         alma_multi_series_one_param_onthefly_f32
        .type           alma_multi_series_one_param_onthefly_f32,@function
        .size           alma_multi_series_one_param_onthefly_f32,(.L_x_166 - alma_multi_series_one_param_onthefly_f32)
        .other          alma_multi_series_one_param_onthefly_f32,@"STO_CUDA_ENTRY STV_DEFAULT"
alma_multi_series_one_param_onthefly_f32:
.text.alma_multi_series_one_param_onthefly_f32:
[----:B------:R-:W-:Y:S01]  /*0000*/  LDC R1, c[0x0][0x37c] ;  /* 0x0000df00ff017b82 */ /* 0x000fe20000000800 */
[----:B------:R-:W0:Y:S01]  /*0010*/  S2R R2, SR_CTAID.Y ;  /* 0x0000000000027919 */ /* 0x000e220000002600 */
[----:B------:R-:W0:Y:S02]  /*0020*/  LDCU UR4, c[0x0][0x39c] ;  /* 0x00007380ff0477ac */ /* 0x000e240008000800 */
[----:B0-----:R-:W-:-:S13]  /*0030*/  ISETP.GE.AND P0, PT, R2, UR4, PT ;  /* 0x0000000402007c0c */ /* 0x001fda000bf06270 */
[----:B------:R-:W-:Y:S05]  /*0040*/  @P0 EXIT ;  /* 0x000000000000094d */ /* 0x000fea0003800000 */
[----:B------:R-:W0:Y:S01]  /*0050*/  LDC R7, c[0x0][0x398] ;  /* 0x0000e600ff077b82 */ /* 0x000e220000000800 */
[----:B------:R-:W1:Y:S02]  /*0060*/  LDCU UR4, c[0x0][0x390] ;  /* 0x00007200ff0477ac */ /* 0x000e640008000800 */
[----:B-1----:R-:W-:Y:S01]  /*0070*/  I2FP.F32.S32 R0, UR4 ;  /* 0x0000000400007c45 */ /* 0x002fe20008201400 */
[----:B0-----:R-:W0:Y:S08]  /*0080*/  MUFU.RCP R3, R7 ;  /* 0x0000000700037308 */ /* 0x001e300000001000 */
[----:B------:R-:W1:Y:S01]  /*0090*/  FCHK P0, R0, R7 ;  /* 0x0000000700007302 */ /* 0x000e620000000000 */
[----:B0-----:R-:W-:-:S04]  /*00a0*/  FFMA R4, R3, -R7, 1 ;  /* 0x3f80000003047423 */ /* 0x001fc80000000807 */
[----:B------:R-:W-:-:S04]  /*00b0*/  FFMA R3, R3, R4, R3 ;  /* 0x0000000403037223 */ /* 0x000fc80000000003 */
[----:B------:R-:W-:-:S04]  /*00c0*/  FFMA R4, R0, R3, RZ ;  /* 0x0000000300047223 */ /* 0x000fc800000000ff */
[----:B------:R-:W-:-:S04]  /*00d0*/  FFMA R5, R4, -R7, R0 ;  /* 0x8000000704057223 */ /* 0x000fc80000000000 */
[----:B------:R-:W-:Y:S01]  /*00e0*/  FFMA R3, R3, R5, R4 ;  /* 0x0000000503037223 */ /* 0x000fe20000000004 */
[----:B-1----:R-:W-:Y:S06]  /*00f0*/  @!P0 BRA `(.L_x_13) ;  /* 0x0000000000148947 */ /* 0x002fec0003800000 */
[----:B------:R-:W0:Y:S01]  /*0100*/  LDCU UR4, c[0x0][0x398] ;  /* 0x00007300ff0477ac */ /* 0x000e220008000800 */
[----:B------:R-:W-:Y:S01]  /*0110*/  MOV R10, 0x140 ;  /* 0x00000140000a7802 */ /* 0x000fe20000000f00 */
[----:B0-----:R-:W-:-:S07]  /*0120*/  IMAD.U32 R3, RZ, RZ, UR4 ;  /* 0x00000004ff037e24 */ /* 0x001fce000f8e00ff */
[----:B------:R-:W-:Y:S05]  /*0130*/  CALL.REL.NOINC `($__internal_1_$__cuda_sm3x_div_rn_noftz_f32_slowpath) ;  /* 0x0000000c00b47944 */ /* 0x000fea0003c00000 */
[----:B------:R-:W-:-:S07]  /*0140*/  IMAD.MOV.U32 R3, RZ, RZ, R0 ;  /* 0x000000ffff037224 */ /* 0x000fce00078e0000 */
.L_x_13:
[----:B------:R-:W0:Y:S01]  /*0150*/  S2R R4, SR_TID.X ;  /* 0x0000000000047919 */ /* 0x000e220000002100 */
[----:B------:R-:W1:Y:S01]  /*0160*/  LDCU UR4, c[0x0][0x390] ;  /* 0x00007200ff0477ac */ /* 0x000e620008000800 */
[----:B0-----:R-:W-:-:S13]  /*0170*/  ISETP.NE.AND P0, PT, R4, RZ, PT ;  /* 0x000000ff0400720c */ /* 0x001fda0003f05270 */
[----:B------:R-:W0:Y:S01]  /*0180*/  @!P0 S2R R5, SR_CgaCtaId ;  /* 0x0000000000058919 */ /* 0x000e220000008800 */
[----:B------:R-:W-:-:S04]  /*0190*/  @!P0 MOV R0, 0x400 ;  /* 0x0000040000008802 */ /* 0x000fc80000000f00 */
[----:B0-----:R-:W-:-:S05]  /*01a0*/  @!P0 LEA R0, R5, R0, 0x18 ;  /* 0x0000000005008211 */ /* 0x001fca00078ec0ff */
[----:B------:R0:W-:Y:S01]  /*01b0*/  @!P0 STS [R0], RZ ;  /* 0x000000ff00008388 */ /* 0x0001e20000000800 */
[----:B------:R-:W-:Y:S01]  /*01c0*/  BAR.SYNC.DEFER_BLOCKING 0x0 ;  /* 0x0000000000007b1d */ /* 0x000fe20000010000 */
[----:B-1----:R-:W-:Y:S01]  /*01d0*/  ISETP.GE.AND P0, PT, R4, UR4, PT ;  /* 0x0000000404007c0c */ /* 0x002fe2000bf06270 */
[----:B------:R-:W-:-:S12]  /*01e0*/  UIADD3 UR4, UPT, UPT, UR4, -0x1, URZ ;  /* 0xffffffff04047890 */ /* 0x000fd8000fffe0ff */
[----:B0-----:R-:W-:Y:S05]  /*01f0*/  @P0 BRA `(.L_x_14) ;  /* 0x0000000000bc0947 */ /* 0x001fea0003800000 */
[----:B------:R-:W0:Y:S01]  /*0200*/  S2R R7, SR_CgaCtaId ;  /* 0x0000000000077919 */ /* 0x000e220000008800 */
[----:B------:R-:W1:Y:S01]  /*0210*/  LDC R5, c[0x0][0x360] ;  /* 0x0000d800ff057b82 */ /* 0x000e620000000800 */
[----:B------:R-:W-:Y:S01]  /*0220*/  MOV R6, 0x400 ;  /* 0x0000040000067802 */ /* 0x000fe20000000f00 */
[----:B------:R-:W-:Y:S01]  /*0230*/  FADD R0, R3, R3 ;  /* 0x0000000303007221 */ /* 0x000fe20000000000 */
[----:B------:R-:W-:-:S03]  /*0240*/  IMAD.MOV.U32 R8, RZ, RZ, R4 ;  /* 0x000000ffff087224 */ /* 0x000fc600078e0004 */
[----:B------:R-:W-:Y:S02]  /*0250*/  VIADD R6, R6, 0x10 ;  /* 0x0000001006067836 */ /* 0x000fe40000000000 */
[----:B------:R-:W-:-:S03]  /*0260*/  FMUL R3, R0, R3 ;  /* 0x0000000300037220 */ /* 0x000fc60000400000 */
[----:B0-----:R-:W-:Y:S02]  /*0270*/  LEA R6, R7, R6, 0x18 ;  /* 0x0000000607067211 */ /* 0x001fe400078ec0ff */
[----:B------:R-:W-:-:S07]  /*0280*/  I2FP.F32.S32 R7, UR4 ;  /* 0x0000000400077c45 */ /* 0x000fce0008201400 */
.L_x_19:
[----:B------:R-:W-:Y:S05]  /*0290*/  YIELD ;  /* 0x0000000000007946 */ /* 0x000fea0003800000 */
[----:B0-----:R-:W0:Y:S01]  /*02a0*/  LDCU UR5, c[0x0][0x394] ;  /* 0x00007280ff0577ac */ /* 0x001e220008000800 */
[----:B------:R-:W2:Y:S01]  /*02b0*/  MUFU.RCP R10, R3 ;  /* 0x00000003000a7308 */ /* 0x000ea20000001000 */
[----:B------:R-:W-:Y:S01]  /*02c0*/  I2FP.F32.S32 R0, R8 ;  /* 0x0000000800007245 */ /* 0x000fe20000201400 */
[----:B------:R-:W-:Y:S04]  /*02d0*/  BSSY.RECONVERGENT B0, `(.L_x_15) ;  /* 0x000000d000007945 */ /* 0x000fe80003800200 */
[----:B0-----:R-:W-:Y:S01]  /*02e0*/  FFMA R0, -R7, UR5, R0 ;  /* 0x0000000507007c23 */ /* 0x001fe20008000100 */
[----:B--2---:R-:W-:-:S03]  /*02f0*/  FFMA R9, -R3, R10, 1 ;  /* 0x3f80000003097423 */ /* 0x004fc6000000010a */
[----:B------:R-:W-:Y:S01]  /*0300*/  FMUL R0, R0, R0 ;  /* 0x0000000000007220 */ /* 0x000fe20000400000 */
[----:B------:R-:W-:-:S03]  /*0310*/  FFMA R9, R10, R9, R10 ;  /* 0x000000090a097223 */ /* 0x000fc6000000000a */
[----:B------:R-:W0:Y:S01]  /*0320*/  FCHK P0, R0, R3 ;  /* 0x0000000300007302 */ /* 0x000e220000000000 */
[----:B------:R-:W-:-:S04]  /*0330*/  FFMA R10, R0, R9, RZ ;  /* 0x00000009000a7223 */ /* 0x000fc800000000ff */
[----:B------:R-:W-:-:S04]  /*0340*/  FFMA R11, -R3, R10, R0 ;  /* 0x0000000a030b7223 */ /* 0x000fc80000000100 */
[----:B------:R-:W-:Y:S01]  /*0350*/  FFMA R9, R9, R11, R10 ;  /* 0x0000000b09097223 */ /* 0x000fe2000000000a */
[----:B0-----:R-:W-:Y:S06]  /*0360*/  @!P0 BRA `(.L_x_16) ;  /* 0x00000000000c8947 */ /* 0x001fec0003800000 */
[----:B------:R-:W-:-:S07]  /*0370*/  MOV R10, 0x390 ;  /* 0x00000390000a7802 */ /* 0x000fce0000000f00 */
[----:B-1----:R-:W-:Y:S05]  /*0380*/  CALL.REL.NOINC `($__internal_1_$__cuda_sm3x_div_rn_noftz_f32_slowpath) ;  /* 0x0000000c00207944 */ /* 0x002fea0003c00000 */
[----:B------:R-:W-:-:S07]  /*0390*/  IMAD.MOV.U32 R9, RZ, RZ, R0 ;  /* 0x000000ffff097224 */ /* 0x000fce00078e0000 */
.L_x_16:
[----:B------:R-:W-:Y:S05]  /*03a0*/  BSYNC.RECONVERGENT B0 ;  /* 0x0000000000007941 */ /* 0x000fea0003800200 */
.L_x_15:
[----:B------:R-:W-:Y:S01]  /*03b0*/  FMUL R9, R9, -1.4426950216293334961 ;  /* 0xbfb8aa3b09097820 */ /* 0x000fe20000400000 */
[----:B------:R-:W0:Y:S01]  /*03c0*/  S2R R13, SR_CgaCtaId ;  /* 0x00000000000d7919 */ /* 0x000e220000008800 */
[----:B------:R-:W-:Y:S01]  /*03d0*/  LEA R0, R8, R6, 0x2 ;  /* 0x0000000608007211 */ /* 0x000fe200078e10ff */
[----:B------:R-:W-:Y:S01]  /*03e0*/  BSSY.RECONVERGENT B0, `(.L_x_17) ;  /* 0x000000c000007945 */ /* 0x000fe20003800200 */
[----:B------:R-:W-:Y:S02]  /*03f0*/  MOV R10, 0x400 ;  /* 0x00000400000a7802 */ /* 0x000fe40000000f00 */
[----:B------:R-:W-:-:S13]  /*0400*/  FSETP.GEU.AND P0, PT, R9, -126, PT ;  /* 0xc2fc00000900780b */ /* 0x000fda0003f0e000 */
[----:B------:R-:W-:-:S04]  /*0410*/  @!P0 FMUL R9, R9, 0.5 ;  /* 0x3f00000009098820 */ /* 0x000fc80000400000 */
[----:B------:R-:W2:Y:S01]  /*0420*/  MUFU.EX2 R11, R9 ;  /* 0x00000009000b7308 */ /* 0x000ea20000000800 */
[----:B0-----:R-:W-:Y:S01]  /*0430*/  LEA R10, R13, R10, 0x18 ;  /* 0x0000000a0d0a7211 */ /* 0x001fe200078ec0ff */
[----:B--2---:R-:W-:-:S05]  /*0440*/  @!P0 FMUL R11, R11, R11 ;  /* 0x0000000b0b0b8220 */ /* 0x004fca0000400000 */
[----:B------:R0:W-:Y:S02]  /*0450*/  STS [R0], R11 ;  /* 0x0000000b00007388 */ /* 0x0001e40000000800 */
.L_x_18:
[----:B------:R-:W2:Y:S02]  /*0460*/  LDS R12, [R10] ;  /* 0x000000000a0c7984 */ /* 0x000ea40000000800 */
[----:B--2---:R-:W-:-:S05]  /*0470*/  FADD R13, R11, R12 ;  /* 0x0000000c0b0d7221 */ /* 0x004fca0000000000 */
[----:B------:R-:W2:Y:S02]  /*0480*/  ATOMS.CAST.SPIN P0, [R10], R12, R13 ;  /* 0x0000000c0a00758d */ /* 0x000ea4000180000d */
[----:B--2---:R-:W-:Y:S05]  /*0490*/  @!P0 BRA `(.L_x_18) ;  /* 0xfffffffc00f08947 */ /* 0x004fea000383ffff */
[----:B------:R-:W-:Y:S05]  /*04a0*/  BSYNC.RECONVERGENT B0 ;  /* 0x0000000000007941 */ /* 0x000fea0003800200 */
.L_x_17:
[----:B------:R-:W2:Y:S01]  /*04b0*/  LDCU UR5, c[0x0][0x390] ;  /* 0x00007200ff0577ac */ /* 0x000ea20008000800 */
[----:B-1----:R-:W-:-:S05]  /*04c0*/  IMAD.IADD R8, R5, 0x1, R8 ;  /* 0x0000000105087824 */ /* 0x002fca00078e0208 */
[----:B--2---:R-:W-:-:S13]  /*04d0*/  ISETP.GE.AND P0, PT, R8, UR5, PT ;  /* 0x0000000508007c0c */ /* 0x004fda000bf06270 */
[----:B------:R-:W-:Y:S05]  /*04e0*/  @!P0 BRA `(.L_x_19) ;  /* 0xfffffffc00688947 */ /* 0x000fea000383ffff */
.L_x_14:
[----:B------:R-:W-:Y:S05]  /*04f0*/  WARPSYNC.ALL ;  /* 0x0000000000007948 */ /* 0x000fea0003800000 */
[----:B------:R-:W1:Y:S08]  /*0500*/  S2UR UR6, SR_CgaCtaId ;  /* 0x00000000000679c3 */ /* 0x000e700000008800 */
[----:B------:R-:W-:Y:S06]  /*0510*/  BAR.SYNC.DEFER_BLOCKING 0x0 ;  /* 0x0000000000007b1d */ /* 0x000fec0000010000 */
[----:B------:R-:W-:Y:S01]  /*0520*/  UMOV UR5, 0x400 ;  /* 0x0000040000057882 */ /* 0x000fe20000000000 */
[----:B------:R-:W2:Y:S01]  /*0530*/  LDCU.64 UR8, c[0x0][0x358] ;  /* 0x00006b00ff0877ac */ /* 0x000ea20008000a00 */
[----:B-1----:R-:W-:-:S09]  /*0540*/  ULEA UR5, UR6, UR5, 0x18 ;  /* 0x0000000506057291 */ /* 0x002fd2000f8ec0ff */
[----:B0-----:R-:W0:Y:S02]  /*0550*/  LDS R0, [UR5] ;  /* 0x00000005ff007984 */ /* 0x001e240008000800 */
[----:B0-----:R-:W-:-:S05]  /*0560*/  VIADD R3, R0, 0x1800000 ;  /* 0x0180000000037836 */ /* 0x001fca0000000000 */
[----:B------:R-:W-:-:S04]  /*0570*/  LOP3.LUT R3, R3, 0x7f800000, RZ, 0xc0, !PT ;  /* 0x7f80000003037812 */ /* 0x000fc800078ec0ff */
[----:B------:R-:W-:-:S13]  /*0580*/  ISETP.GT.U32.AND P0, PT, R3, 0x1ffffff, PT ;  /* 0x01ffffff0300780c */ /* 0x000fda0003f04070 */
[----:B--2---:R-:W-:Y:S05]  /*0590*/  @P0 BRA `(.L_x_20) ;  /* 0x0000000000100947 */ /* 0x004fea0003800000 */
[----:B------:R-:W-:-:S07]  /*05a0*/  MOV R6, 0x5c0 ;  /* 0x000005c000067802 */ /* 0x000fce0000000f00 */
[----:B------:R-:W-:Y:S05]  /*05b0*/  CALL.REL.NOINC `($__internal_0_$__cuda_sm20_rcp_rn_f32_slowpath) ;  /* 0x0000000400c87944 */ /* 0x000fea0003c00000 */
[----:B------:R-:W-:Y:S01]  /*05c0*/  IMAD.MOV.U32 R20, RZ, RZ, R3 ;  /* 0x000000ffff147224 */ /* 0x000fe200078e0003 */
[----:B------:R-:W-:Y:S06]  /*05d0*/  BRA `(.L_x_21) ;  /* 0x0000000000107947 */ /* 0x000fec0003800000 */
.L_x_20:
[----:B------:R-:W0:Y:S02]  /*05e0*/  MUFU.RCP R3, R0 ;  /* 0x0000000000037308 */ /* 0x000e240000001000 */
[----:B0-----:R-:W-:-:S04]  /*05f0*/  FFMA R5, R0, R3, -1 ;  /* 0xbf80000000057423 */ /* 0x001fc80000000003 */
[----:B------:R-:W-:-:S04]  /*0600*/  FADD.FTZ R20, -R5, -RZ ;  /* 0x800000ff05147221 */ /* 0x000fc80000010100 */
[----:B------:R-:W-:-:S07]  /*0610*/  FFMA R20, R3, R20, R3 ;  /* 0x0000001403147223 */ /* 0x000fce0000000003 */
.L_x_21:
[----:B------:R-:W0:Y:S01]  /*0620*/  LDC.64 R6, c[0x0][0x388] ;  /* 0x0000e200ff067b82 */ /* 0x000e220000000a00 */
[----:B------:R-:W1:Y:S01]  /*0630*/  LDCU UR7, c[0x0][0x3a0] ;  /* 0x00007400ff0777ac */ /* 0x000e620008000800 */
[----:B0-----:R-:W-:-:S06]  /*0640*/  IMAD.WIDE.U32 R6, R2, 0x4, R6 ;  /* 0x0000000402067825 */ /* 0x001fcc00078e0006 */
[----:B------:R-:W2:Y:S01]  /*0650*/  LDG.E.CONSTANT R6, desc[UR8][R6.64] ;  /* 0x0000000806067981 */ /* 0x000ea2000c1e9900 */
[----:B------:R-:W0:Y:S08]  /*0660*/  S2UR UR5, SR_CTAID.X ;  /* 0x00000000000579c3 */ /* 0x000e300000002500 */
[----:B------:R-:W0:Y:S01]  /*0670*/  LDC R3, c[0x0][0x360] ;  /* 0x0000d800ff037b82 */ /* 0x000e220000000800 */
[----:B------:R-:W3:Y:S01]  /*0680*/  LDCU UR6, c[0x0][0x370] ;  /* 0x00006e00ff0677ac */ /* 0x000ee20008000800 */
[----:B0-----:R-:W-:-:S02]  /*0690*/  IMAD R15, R3, UR5, R4 ;  /* 0x00000005030f7c24 */ /* 0x001fc4000f8e0204 */
[----:B---3--:R-:W-:-:S03]  /*06a0*/  IMAD R18, R3, UR6, RZ ;  /* 0x0000000603127c24 */ /* 0x008fc6000f8e02ff */
[----:B-1----:R-:W-:Y:S01]  /*06b0*/  ISETP.GE.AND P0, PT, R15, UR7, PT ;  /* 0x000000070f007c0c */ /* 0x002fe2000bf06270 */
[----:B--2---:R-:W-:-:S12]  /*06c0*/  VIADD R16, R6, UR4 ;  /* 0x0000000406107c36 */ /* 0x004fd80008000000 */
[----:B------:R-:W-:Y:S05]  /*06d0*/  @P0 EXIT ;  /* 0x000000000000094d */ /* 0x000fea0003800000 */
[----:B------:R-:W0:Y:S02]  /*06e0*/  LDC R12, c[0x0][0x390] ;  /* 0x0000e400ff0c7b82 */ /* 0x000e240000000800 */
[----:B0-----:R-:W-:-:S13]  /*06f0*/  ISETP.GT.AND P0, PT, R12, RZ, PT ;  /* 0x000000ff0c00720c */ /* 0x001fda0003f04270 */
[----:B------:R-:W-:Y:S05]  /*0700*/  @P0 BRA `(.L_x_22) ;  /* 0x0000000000380947 */ /* 0x000fea0003800000 */
[----:B------:R-:W0:Y:S01]  /*0710*/  LDC.64 R6, c[0x0][0x3a8] ;  /* 0x0000ea00ff067b82 */ /* 0x000e220000000a00 */
[----:B------:R-:W-:Y:S01]  /*0720*/  FMUL R9, RZ, R20 ;  /* 0x00000014ff097220 */ /* 0x000fe20000400000 */
[----:B------:R-:W1:Y:S01]  /*0730*/  LDCU UR4, c[0x0][0x39c] ;  /* 0x00007380ff0477ac */ /* 0x000e620008000800 */
[----:B------:R-:W2:Y:S05]  /*0740*/  LDCU UR5, c[0x0][0x3a0] ;  /* 0x00007400ff0577ac */ /* 0x000eaa0008000800 */
.L_x_23:
[C---:B------:R-:W-:Y:S01]  /*0750*/  ISETP.GE.AND P0, PT, R15.reuse, R16, PT ;  /* 0x000000100f00720c */ /* 0x040fe20003f06270 */
[----:B-1----:R-:W-:Y:S02]  /*0760*/  IMAD R5, R15, UR4, R2 ;  /* 0x000000040f057c24 */ /* 0x002fe4000f8e0202 */
[----:B------:R-:W-:Y:S02]  /*0770*/  IMAD.IADD R15, R18, 0x1, R15 ;  /* 0x00000001120f7824 */ /* 0x000fe400078e020f */
[----:B0-----:R-:W-:-:S08]  /*0780*/  IMAD.WIDE R4, R5, 0x4, R6 ;  /* 0x0000000405047825 */ /* 0x001fd000078e0206 */
[----:B------:R-:W-:-:S05]  /*0790*/  @!P0 MOV R3, 0x7fc00000 ;  /* 0x7fc0000000038802 */ /* 0x000fca0000000f00 */
[----:B------:R3:W-:Y:S04]  /*07a0*/  @!P0 STG.E desc[UR8][R4.64], R3 ;  /* 0x0000000304008986 */ /* 0x0007e8000c101908 */
[----:B------:R3:W-:Y:S01]  /*07b0*/  @P0 STG.E desc[UR8][R4.64], R9 ;  /* 0x0000000904000986 */ /* 0x0007e2000c101908 */
[----:B--2---:R-:W-:-:S13]  /*07c0*/  ISETP.GE.AND P0, PT, R15, UR5, PT ;  /* 0x000000050f007c0c */ /* 0x004fda000bf06270 */
[----:B---3--:R-:W-:Y:S05]  /*07d0*/  @!P0 BRA `(.L_x_23) ;  /* 0xfffffffc00dc8947 */ /* 0x008fea000383ffff */
[----:B------:R-:W-:Y:S05]  /*07e0*/  EXIT ;  /* 0x000000000000794d */ /* 0x000fea0003800000 */
.L_x_22:
[C---:B------:R-:W-:Y:S02]  /*07f0*/  LOP3.LUT R14, R12.reuse, 0x7ffffffc, RZ, 0xc0, !PT ;  /* 0x7ffffffc0c0e7812 */ /* 0x040fe400078ec0ff */
[----:B------:R-:W-:-:S03]  /*0800*/  LOP3.LUT R12, R12, 0x3, RZ, 0xc0, !PT ;  /* 0x000000030c0c7812 */ /* 0x000fc600078ec0ff */
[----:B------:R-:W-:-:S07]  /*0810*/  IMAD.MOV R0, RZ, RZ, -R14 ;  /* 0x000000ffff007224 */ /* 0x000fce00078e0a0e */
.L_x_30:
[----:B0-----:R-:W0:Y:S01]  /*0820*/  LDC R13, c[0x0][0x39c] ;  /* 0x0000e700ff0d7b82 */ /* 0x001e220000000800 */
[C---:B------:R-:W-:Y:S01]  /*0830*/  ISETP.GE.AND P0, PT, R15.reuse, R16, PT ;  /* 0x000000100f00720c */ /* 0x040fe20003f06270 */
[----:B------:R-:W-:Y:S01]  /*0840*/  BSSY.RECONVERGENT B0, `(.L_x_24) ;  /* 0x0000044000007945 */ /* 0x000fe20003800200 */
[----:B0-----:R-:W-:-:S11]  /*0850*/  IMAD R21, R15, R13, R2 ;  /* 0x0000000d0f157224 */ /* 0x001fd600078e0202 */
[----:B-1----:R-:W-:Y:S05]  /*0860*/  @!P0 BRA `(.L_x_25) ;  /* 0x0000000000f48947 */ /* 0x002fea0003800000 */
[----:B------:R-:W0:Y:S01]  /*0870*/  LDC R6, c[0x0][0x390] ;  /* 0x0000e400ff067b82 */ /* 0x000e220000000800 */
[----:B------:R-:W-:Y:S02]  /*0880*/  IMAD.MOV.U32 R3, RZ, RZ, RZ ;  /* 0x000000ffff037224 */ /* 0x000fe400078e00ff */
[----:B------:R-:W-:Y:S01]  /*0890*/  IMAD.MOV.U32 R4, RZ, RZ, RZ ;  /* 0x000000ffff047224 */ /* 0x000fe200078e00ff */
[----:B0-----:R-:W-:Y:S02]  /*08a0*/  ISETP.GE.U32.AND P0, PT, R6, 0x4, PT ;  /* 0x000000040600780c */ /* 0x001fe40003f06070 */
[----:B------:R-:W-:-:S11]  /*08b0*/  IADD3 R17, PT, PT, R15, 0x1, -R6 ;  /* 0x000000010f117810 */ /* 0x000fd60007ffe806 */
[----:B------:R-:W-:Y:S05]  /*08c0*/  @!P0 BRA `(.L_x_26) ;  /* 0x00000000006c8947 */ /* 0x000fea0003800000 */
[----:B------:R-:W0:Y:S01]  /*08d0*/  S2UR UR5, SR_CgaCtaId ;  /* 0x00000000000579c3 */ /* 0x000e220000008800 */
[----:B------:R-:W-:Y:S01]  /*08e0*/  UMOV UR4, 0x400 ;  /* 0x0000040000047882 */ /* 0x000fe20000000000 */
[----:B------:R-:W-:Y:S01]  /*08f0*/  HFMA2 R3, -RZ, RZ, 0, 0 ;  /* 0x00000000ff037431 */ /* 0x000fe200000001ff */
[----:B------:R-:W-:Y:S01]  /*0900*/  UIADD3 UR4, UPT, UPT, UR4, 0x10, URZ ;  /* 0x0000001004047890 */ /* 0x000fe2000fffe0ff */
[----:B------:R-:W-:Y:S02]  /*0910*/  IMAD R28, R17, R13, R2 ;  /* 0x0000000d111c7224 */ /* 0x000fe400078e0202 */
[----:B------:R-:W-:Y:S02]  /*0920*/  IMAD.MOV.U32 R19, RZ, RZ, R0 ;  /* 0x000000ffff137224 */ /* 0x000fe400078e0000 */
[----:B------:R-:W1:Y:S01]  /*0930*/  LDC.64 R8, c[0x0][0x380] ;  /* 0x0000e000ff087b82 */ /* 0x000e620000000a00 */
[----:B0-----:R-:W-:-:S12]  /*0940*/  ULEA UR4, UR5, UR4, 0x18 ;  /* 0x0000000405047291 */ /* 0x001fd8000f8ec0ff */
.L_x_27:
        /* <DEDUP_REMOVED lines=9> */
[----:B------:R-:W-:Y:S01]  /*09e0*/  VIADD R19, R19, 0x4 ;  /* 0x0000000413137836 */ /* 0x000fe20000000000 */
[----:B------:R-:W-:Y:S01]  /*09f0*/  UIADD3 UR4, UPT, UPT, UR4, 0x10, URZ ;  /* 0x0000001004047890 */ /* 0x000fe2000fffe0ff */
[----:B------:R-:W-:-:S03]  /*0a00*/  IMAD R28, R13, 0x4, R28 ;  /* 0x000000040d1c7824 */ /* 0x000fc600078e021c */
[----:B------:R-:W-:Y:S01]  /*0a10*/  ISETP.NE.AND P0, PT, R19, RZ, PT ;  /* 0x000000ff1300720c */ /* 0x000fe20003f05270 */
[----:B0-----:R-:W-:-:S04]  /*0a20*/  FFMA R4, R22, R4, R3 ;  /* 0x0000000416047223 */ /* 0x001fc80000000003 */
[----:B--2---:R-:W-:-:S04]  /*0a30*/  FFMA R5, R5, R10, R4 ;  /* 0x0000000a05057223 */ /* 0x004fc80000000004 */
[----:B---3--:R-:W-:-:S04]  /*0a40*/  FFMA R6, R6, R29, R5 ;  /* 0x0000001d06067223 */ /* 0x008fc80000000005 */
[----:B----4-:R-:W-:Y:S01]  /*0a50*/  FFMA R3, R7, R26, R6 ;  /* 0x0000001a07037223 */ /* 0x010fe20000000006 */
[----:B------:R-:W-:Y:S06]  /*0a60*/  @P0 BRA `(.L_x_27) ;  /* 0xfffffffc00b80947 */ /* 0x000fec000383ffff */
[----:B------:R-:W-:-:S07]  /*0a70*/  IMAD.MOV.U32 R4, RZ, RZ, R14 ;  /* 0x000000ffff047224 */ /* 0x000fce00078e000e */
.L_x_26:
[----:B------:R-:W0:Y:S01]  /*0a80*/  LDC.64 R8, c[0x0][0x3a8] ;  /* 0x0000ea00ff087b82 */ /* 0x000e220000000a00 */
[----:B------:R-:W-:Y:S01]  /*0a90*/  ISETP.NE.AND P0, PT, R12, RZ, PT ;  /* 0x000000ff0c00720c */ /* 0x000fe20003f05270 */
[----:B0-----:R-:W-:-:S12]  /*0aa0*/  IMAD.WIDE R8, R21, 0x4, R8 ;  /* 0x0000000415087825 */ /* 0x001fd800078e0208 */
[----:B------:R-:W-:Y:S05]  /*0ab0*/  @!P0 BRA `(.L_x_28) ;  /* 0x0000000000548947 */ /* 0x000fea0003800000 */
        /* <DEDUP_REMOVED lines=8> */
[----:B------:R-:W-:-:S05]  /*0b40*/  VIADD R5, R5, 0x10 ;  /* 0x0000001005057836 */ /* 0x000fca0000000000 */
        /* <DEDUP_REMOVED lines=12> */
.L_x_28:
[----:B------:R-:W-:-:S05]  /*0c10*/  FMUL R3, R3, R20 ;  /* 0x0000001403037220 */ /* 0x000fca0000400000 */
[----:B------:R1:W-:Y:S01]  /*0c20*/  STG.E desc[UR8][R8.64], R3 ;  /* 0x0000000308007986 */ /* 0x0003e2000c101908 */
[----:B------:R-:W-:Y:S05]  /*0c30*/  BRA `(.L_x_29) ;  /* 0x0000000000107947 */ /* 0x000fea0003800000 */
.L_x_25:
[----:B------:R-:W0:Y:S01]  /*0c40*/  LDC.64 R4, c[0x0][0x3a8] ;  /* 0x0000ea00ff047b82 */ /* 0x000e220000000a00 */
[----:B------:R-:W-:Y:S02]  /*0c50*/  IMAD.MOV.U32 R3, RZ, RZ, 0x7fc00000 ;  /* 0x7fc00000ff037424 */ /* 0x000fe400078e00ff */
[----:B0-----:R-:W-:-:S05]  /*0c60*/  IMAD.WIDE R4, R21, 0x4, R4 ;  /* 0x0000000415047825 */ /* 0x001fca00078e0204 */
[----:B------:R0:W-:Y:S02]  /*0c70*/  STG.E desc[UR8][R4.64], R3 ;  /* 0x0000000304007986 */ /* 0x0001e4000c101908 */
.L_x_29:
[----:B------:R-:W-:Y:S05]  /*0c80*/  BSYNC.RECONVERGENT B0 ;  /* 0x0000000000007941 */ /* 0x000fea0003800200 */
.L_x_24:
[----:B------:R-:W2:Y:S01]  /*0c90*/  LDCU UR4, c[0x0][0x3a0] ;  /* 0x00007400ff0477ac */ /* 0x000ea20008000800 */
[----:B------:R-:W-:-:S05]  /*0ca0*/  IMAD.IADD R15, R18, 0x1, R15 ;  /* 0x00000001120f7824 */ /* 0x000fca00078e020f */
[----:B--2---:R-:W-:-:S13]  /*0cb0*/  ISETP.GE.AND P0, PT, R15, UR4, PT ;  /* 0x000000040f007c0c */ /* 0x004fda000bf06270 */
[----:B------:R-:W-:Y:S05]  /*0cc0*/  @!P0 BRA `(.L_x_30) ;  /* 0xfffffff800d48947 */ /* 0x000fea000383ffff */
[----:B------:R-:W-:Y:S05]  /*0cd0*/  EXIT ;  /* 0x000000000000794d */ /* 0x000fea0003800000 */
        .weak           $__internal_0_$__cuda_sm20_rcp_rn_f32_slowpath
        .type           $__internal_0_$__cuda_sm20_rcp_rn_f32_slowpath,@function
        .size           $__internal_0_$__cuda_sm20_rcp_rn_f32_slowpath,($__internal_1_$__cuda_sm3x_div_rn_noftz_f32_slowpath - $__internal_0_$__cuda_sm20_rcp_rn_f32_slowpath)
$__internal_0_$__cuda_sm20_rcp_rn_f32_slowpath:
[----:B------:R-:W-:-:S04]  /*0ce0*/  SHF.L.U32 R3, R0, 0x1, RZ ;  /* 0x0000000100037819 */ /* 0x000fc800000006ff */
[----:B------:R-:W-:-:S04]  /*0cf0*/  SHF.R.U32.HI R3, RZ, 0x18, R3 ;  /* 0x00000018ff037819 */ /* 0x000fc80000011603 */
[----:B------:R-:W-:-:S13]  /*0d00*/  ISETP.NE.U32.AND P0, PT, R3, RZ, PT ;  /* 0x000000ff0300720c */ /* 0x000fda0003f05070 */
[----:B------:R-:W-:Y:S05]  /*0d10*/  @P0 BRA `(.L_x_31) ;  /* 0x00000000002c0947 */ /* 0x000fea0003800000 */
[----:B------:R-:W-:-:S05]  /*0d20*/  IMAD.SHL.U32 R3, R0, 0x2, RZ ;  /* 0x0000000200037824 */ /* 0x000fca00078e00ff */
[----:B------:R-:W-:-:S13]  /*0d30*/  ISETP.NE.AND P0, PT, R3, RZ, PT ;  /* 0x000000ff0300720c */ /* 0x000fda0003f05270 */
[----:B------:R2:W3:Y:S01]  /*0d40*/  @!P0 MUFU.RCP R3, R0 ;  /* 0x0000000000038308 */ /* 0x0004e20000001000 */
[----:B------:R-:W-:Y:S05]  /*0d50*/  @!P0 BRA `(.L_x_32) ;  /* 0x0000000000a48947 */ /* 0x000fea0003800000 */
[----:B------:R-:W-:-:S04]  /*0d60*/  FFMA R5, R0, 1.84467440737095516160e+19, RZ ;  /* 0x5f80000000057823 */ /* 0x000fc800000000ff */
[----:B--2---:R-:W3:Y:S02]  /*0d70*/  MUFU.RCP R0, R5 ;  /* 0x0000000500007308 */ /* 0x004ee40000001000 */
[----:B---3--:R-:W-:-:S04]  /*0d80*/  FFMA R3, R5, R0, -1 ;  /* 0xbf80000005037423 */ /* 0x008fc80000000000 */
[----:B------:R-:W-:-:S04]  /*0d90*/  FADD.FTZ R3, -R3, -RZ ;  /* 0x800000ff03037221 */ /* 0x000fc80000010100 */
[----:B------:R-:W-:-:S04]  /*0da0*/  FFMA R0, R0, R3, R0 ;  /* 0x0000000300007223 */ /* 0x000fc80000000000 */
[----:B------:R-:W-:Y:S01]  /*0db0*/  FFMA R3, R0, 1.84467440737095516160e+19, RZ ;  /* 0x5f80000000037823 */ /* 0x000fe200000000ff */
[----:B------:R-:W-:Y:S06]  /*0dc0*/  BRA `(.L_x_32) ;  /* 0x0000000000887947 */ /* 0x000fec0003800000 */
.L_x_31:
[----:B------:R-:W-:-:S05]  /*0dd0*/  VIADD R5, R3, 0xffffff03 ;  /* 0xffffff0303057836 */ /* 0x000fca0000000000 */
[----:B------:R-:W-:-:S13]  /*0de0*/  ISETP.GT.U32.AND P0, PT, R5, 0x1, PT ;  /* 0x000000010500780c */ /* 0x000fda0003f04070 */
[----:B------:R-:W-:Y:S05]  /*0df0*/  @P0 BRA `(.L_x_33) ;  /* 0x0000000000780947 */ /* 0x000fea0003800000 */
[----:B------:R-:W-:Y:S01]  /*0e00*/  LOP3.LUT R7, R0, 0x7fffff, RZ, 0xc0, !PT ;  /* 0x007fffff00077812 */ /* 0x000fe200078ec0ff */
[----:B------:R-:W-:Y:S02]  /*0e10*/  IMAD.MOV.U32 R12, RZ, RZ, 0x3 ;  /* 0x00000003ff0c7424 */ /* 0x000fe400078e00ff */
[----:B------:R-:W-:Y:S01]  /*0e20*/  VIADD R3, R3, 0xffffff04 ;  /* 0xffffff0403037836 */ /* 0x000fe20000000000 */
[----:B------:R-:W-:Y:S02]  /*0e30*/  LOP3.LUT R7, R7, 0x3f800000, RZ, 0xfc, !PT ;  /* 0x3f80000007077812 */ /* 0x000fe400078efcff */
[----:B------:R-:W-:Y:S02]  /*0e40*/  SHF.L.U32 R11, R12, R5, RZ ;  /* 0x000000050c0b7219 */ /* 0x000fe400000006ff */
[----:B------:R-:W0:Y:S02]  /*0e50*/  MUFU.RCP R8, R7 ;  /* 0x0000000700087308 */ /* 0x000e240000001000 */
[----:B0-----:R-:W-:-:S04]  /*0e60*/  FFMA R9, R7, R8, -1 ;  /* 0xbf80000007097423 */ /* 0x001fc80000000008 */
[----:B------:R-:W-:-:S04]  /*0e70*/  FADD.FTZ R9, -R9, -RZ ;  /* 0x800000ff09097221 */ /* 0x000fc80000010100 */
[CCC-:B------:R-:W-:Y:S01]  /*0e80*/  FFMA.RM R10, R8.reuse, R9.reuse, R8.reuse ;  /* 0x00000009080a7223 */ /* 0x1c0fe20000004008 */
[----:B------:R-:W-:-:S04]  /*0e90*/  FFMA.RP R9, R8, R9, R8 ;  /* 0x0000000908097223 */ /* 0x000fc80000008008 */
[C---:B------:R-:W-:Y:S02]  /*0ea0*/  LOP3.LUT R8, R10.reuse, 0x7fffff, RZ, 0xc0, !PT ;  /* 0x007fffff0a087812 */ /* 0x040fe400078ec0ff */
[----:B------:R-:W-:Y:S02]  /*0eb0*/  FSETP.NEU.FTZ.AND P0, PT, R10, R9, PT ;  /* 0x000000090a00720b */ /* 0x000fe40003f1d000 */
[----:B------:R-:W-:Y:S02]  /*0ec0*/  LOP3.LUT R8, R8, 0x800000, RZ, 0xfc, !PT ;  /* 0x0080000008087812 */ /* 0x000fe400078efcff */
[----:B------:R-:W-:Y:S02]  /*0ed0*/  SEL R9, RZ, 0xffffffff, !P0 ;  /* 0xffffffffff097807 */ /* 0x000fe40004000000 */
[----:B------:R-:W-:Y:S02]  /*0ee0*/  LOP3.LUT R10, R11, R8, RZ, 0xc0, !PT ;  /* 0x000000080b0a7212 */ /* 0x000fe400078ec0ff */
[----:B------:R-:W-:Y:S01]  /*0ef0*/  SHF.R.U32.HI R3, RZ, R3, R8 ;  /* 0x00000003ff037219 */ /* 0x000fe20000011608 */
[----:B------:R-:W-:Y:S01]  /*0f00*/  IMAD.MOV R9, RZ, RZ, -R9 ;  /* 0x000000ffff097224 */ /* 0x000fe200078e0a09 */
[----:B------:R-:W-:-:S04]  /*0f10*/  SHF.R.U32.HI R10, RZ, R5, R10 ;  /* 0x00000005ff0a7219 */ /* 0x000fc8000001160a */
[----:B------:R-:W-:Y:S02]  /*0f20*/  LOP3.LUT P1, RZ, R9, R5, R8, 0xf8, !PT ;  /* 0x0000000509ff7212 */ /* 0x000fe4000782f808 */
[C---:B------:R-:W-:Y:S02]  /*0f30*/  LOP3.LUT P0, RZ, R10.reuse, 0x1, RZ, 0xc0, !PT ;  /* 0x000000010aff7812 */ /* 0x040fe4000780c0ff */
[----:B------:R-:W-:-:S04]  /*0f40*/  LOP3.LUT P2, RZ, R10, 0x2, RZ, 0xc0, !PT ;  /* 0x000000020aff7812 */ /* 0x000fc8000784c0ff */
[----:B------:R-:W-:Y:S02]  /*0f50*/  PLOP3.LUT P0, PT, P0, P1, P2, 0xe0, 0x0 ;  /* 0x000000000000781c */ /* 0x000fe40000703c20 */
[----:B------:R-:W-:Y:S02]  /*0f60*/  LOP3.LUT P1, RZ, R0, 0x7fffff, RZ, 0xc0, !PT ;  /* 0x007fffff00ff7812 */ /* 0x000fe4000782c0ff */
[----:B------:R-:W-:-:S04]  /*0f70*/  SEL R5, RZ, 0x1, !P0 ;  /* 0x00000001ff057807 */ /* 0x000fc80004000000 */
[----:B------:R-:W-:-:S04]  /*0f80*/  IADD3 R5, PT, PT, -R5, RZ, RZ ;  /* 0x000000ff05057210 */ /* 0x000fc80007ffe1ff */
[----:B------:R-:W-:-:S13]  /*0f90*/  ISETP.GE.AND P0, PT, R5, RZ, PT ;  /* 0x000000ff0500720c */ /* 0x000fda0003f06270 */
[----:B------:R-:W-:-:S04]  /*0fa0*/  @!P0 VIADD R3, R3, 0x1 ;  /* 0x0000000103038836 */ /* 0x000fc80000000000 */
[----:B------:R-:W-:-:S05]  /*0fb0*/  @!P1 IMAD.SHL.U32 R3, R3, 0x2, RZ ;  /* 0x0000000203039824 */ /* 0x000fca00078e00ff */
[----:B------:R-:W-:Y:S01]  /*0fc0*/  LOP3.LUT R3, R3, 0x80000000, R0, 0xf8, !PT ;  /* 0x8000000003037812 */ /* 0x000fe200078ef800 */
[----:B------:R-:W-:Y:S06]  /*0fd0*/  BRA `(.L_x_32) ;  /* 0x0000000000047947 */ /* 0x000fec0003800000 */
.L_x_33:
[----:B------:R0:W1:Y:S02]  /*0fe0*/  MUFU.RCP R3, R0 ;  /* 0x0000000000037308 */ /* 0x0000640000001000 */
.L_x_32:
[----:B------:R-:W-:-:S04]  /*0ff0*/  IMAD.MOV.U32 R7, RZ, RZ, 0x0 ;  /* 0x00000000ff077424 */ /* 0x000fc800078e00ff */
[----:B0123--:R-:W-:Y:S05]  /*1000*/  RET.REL.NODEC R6 `(alma_multi_series_one_param_onthefly_f32) ;  /* 0xffffffec06fc7950 */ /* 0x00ffea0003c3ffff */
        .weak           $__internal_1_$__cuda_sm3x_div_rn_noftz_f32_slowpath
        .type           $__internal_1_$__cuda_sm3x_div_rn_noftz_f32_slowpath,@function
        .size           $__internal_1_$__cuda_sm3x_div_rn_noftz_f32_slowpath,(.L_x_166 - $__internal_1_$__cuda_sm3x_div_rn_noftz_f32_slowpath)
$__internal_1_$__cuda_sm3x_div_rn_noftz_f32_slowpath:
[--C-:B------:R-:W-:Y:S01]  /*1010*/  SHF.R.U32.HI R11, RZ, 0x17, R3.reuse ;  /* 0x00000017ff0b7819 */ /* 0x100fe20000011603 */
[----:B------:R-:W-:Y:S01]  /*1020*/  BSSY.RECONVERGENT B1, `(.L_x_34) ;  /* 0x0000063000017945 */ /* 0x000fe20003800200 */
[----:B------:R-:W-:Y:S01]  /*1030*/  SHF.R.U32.HI R9, RZ, 0x17, R0 ;  /* 0x00000017ff097819 */ /* 0x000fe20000011600 */
[----:B------:R-:W-:Y:S01]  /*1040*/  IMAD.MOV.U32 R13, RZ, RZ, R3 ;  /* 0x000000ffff0d7224 */ /* 0x000fe200078e0003 */
[----:B------:R-:W-:Y:S02]  /*1050*/  LOP3.LUT R11, R11, 0xff, RZ, 0xc0, !PT ;  /* 0x000000ff0b0b7812 */ /* 0x000fe400078ec0ff */
[----:B------:R-:W-:Y:S02]  /*1060*/  LOP3.LUT R16, R9, 0xff, RZ, 0xc0, !PT ;  /* 0x000000ff09107812 */ /* 0x000fe400078ec0ff */
[----:B------:R-:W-:-:S03]  /*1070*/  IADD3 R14, PT, PT, R11, -0x1, RZ ;  /* 0xffffffff0b0e7810 */ /* 0x000fc60007ffe0ff */
[----:B------:R-:W-:Y:S01]  /*1080*/  VIADD R12, R16, 0xffffffff ;  /* 0xffffffff100c7836 */ /* 0x000fe20000000000 */
[----:B------:R-:W-:-:S04]  /*1090*/  ISETP.GT.U32.AND P0, PT, R14, 0xfd, PT ;  /* 0x000000fd0e00780c */ /* 0x000fc80003f04070 */
[----:B------:R-:W-:-:S13]  /*10a0*/  ISETP.GT.U32.OR P0, PT, R12, 0xfd, P0 ;  /* 0x000000fd0c00780c */ /* 0x000fda0000704470 */
[----:B------:R-:W-:Y:S01]  /*10b0*/  @!P0 IMAD.MOV.U32 R9, RZ, RZ, RZ ;  /* 0x000000ffff098224 */ /* 0x000fe200078e00ff */
[----:B------:R-:W-:Y:S06]  /*10c0*/  @!P0 BRA `(.L_x_35) ;  /* 0x00000000005c8947 */ /* 0x000fec0003800000 */
[----:B------:R-:W-:Y:S02]  /*10d0*/  FSETP.GTU.FTZ.AND P0, PT, |R0|, +INF , PT ;  /* 0x7f8000000000780b */ /* 0x000fe40003f1c200 */
[----:B------:R-:W-:-:S04]  /*10e0*/  FSETP.GTU.FTZ.AND P1, PT, |R3|, +INF , PT ;  /* 0x7f8000000300780b */ /* 0x000fc80003f3c200 */
[----:B------:R-:W-:-:S13]  /*10f0*/  PLOP3.LUT P0, PT, P0, P1, PT, 0xf8, 0x8f ;  /* 0x00000000008f781c */ /* 0x000fda0000703f70 */
[----:B------:R-:W-:Y:S05]  /*1100*/  @P0 BRA `(.L_x_36) ;  /* 0x00000004004c0947 */ /* 0x000fea0003800000 */
[----:B------:R-:W-:-:S13]  /*1110*/  LOP3.LUT P0, RZ, R13, 0x7fffffff, R0, 0xc8, !PT ;  /* 0x7fffffff0dff7812 */ /* 0x000fda000780c800 */
[----:B------:R-:W-:Y:S05]  /*1120*/  @!P0 BRA `(.L_x_37) ;  /* 0x00000004003c8947 */ /* 0x000fea0003800000 */
[C---:B------:R-:W-:Y:S02]  /*1130*/  FSETP.NEU.FTZ.AND P2, PT, |R0|.reuse, +INF , PT ;  /* 0x7f8000000000780b */ /* 0x040fe40003f5d200 */
[----:B------:R-:W-:Y:S02]  /*1140*/  FSETP.NEU.FTZ.AND P1, PT, |R3|, +INF , PT ;  /* 0x7f8000000300780b */ /* 0x000fe40003f3d200 */
[----:B------:R-:W-:-:S11]  /*1150*/  FSETP.NEU.FTZ.AND P0, PT, |R0|, +INF , PT ;  /* 0x7f8000000000780b */ /* 0x000fd60003f1d200 */
[----:B------:R-:W-:Y:S05]  /*1160*/  @!P1 BRA !P2, `(.L_x_37) ;  /* 0x00000004002c9947 */ /* 0x000fea0005000000 */
[----:B------:R-:W-:-:S04]  /*1170*/  LOP3.LUT P2, RZ, R0, 0x7fffffff, RZ, 0xc0, !PT ;  /* 0x7fffffff00ff7812 */ /* 0x000fc8000784c0ff */
[----:B------:R-:W-:-:S13]  /*1180*/  PLOP3.LUT P1, PT, P1, P2, PT, 0x2f, 0xf2 ;  /* 0x0000000000f2781c */ /* 0x000fda0000f24577 */
[----:B------:R-:W-:Y:S05]  /*1190*/  @P1 BRA `(.L_x_38) ;  /* 0x0000000400181947 */ /* 0x000fea0003800000 */
[----:B------:R-:W-:-:S04]  /*11a0*/  LOP3.LUT P1, RZ, R13, 0x7fffffff, RZ, 0xc0, !PT ;  /* 0x7fffffff0dff7812 */ /* 0x000fc8000782c0ff */
[----:B------:R-:W-:-:S13]  /*11b0*/  PLOP3.LUT P0, PT, P0, P1, PT, 0x2f, 0xf2 ;  /* 0x0000000000f2781c */ /* 0x000fda0000702577 */
[----:B------:R-:W-:Y:S05]  /*11c0*/  @P0 BRA `(.L_x_39) ;  /* 0x0000000400000947 */ /* 0x000fea0003800000 */
[----:B------:R-:W-:Y:S02]  /*11d0*/  ISETP.GE.AND P0, PT, R12, RZ, PT ;  /* 0x000000ff0c00720c */ /* 0x000fe40003f06270 */
[----:B------:R-:W-:-:S11]  /*11e0*/  ISETP.GE.AND P1, PT, R14, RZ, PT ;  /* 0x000000ff0e00720c */ /* 0x000fd60003f26270 */
[----:B------:R-:W-:Y:S01]  /*11f0*/  @P0 IMAD.MOV.U32 R9, RZ, RZ, RZ ;  /* 0x000000ffff090224 */ /* 0x000fe200078e00ff */
[----:B------:R-:W-:Y:S01]  /*1200*/  @!P0 MOV R9, 0xffffffc0 ;  /* 0xffffffc000098802 */ /* 0x000fe20000000f00 */
[----:B------:R-:W-:Y:S01]  /*1210*/  @!P0 FFMA R0, R0, 1.84467440737095516160e+19, RZ ;  /* 0x5f80000000008823 */ /* 0x000fe200000000ff */
[----:B------:R-:W-:-:S03]  /*1220*/  @!P1 FFMA R13, R3, 1.84467440737095516160e+19, RZ ;  /* 0x5f800000030d9823 */ /* 0x000fc600000000ff */
[----:B------:R-:W-:-:S07]  /*1230*/  @!P1 VIADD R9, R9, 0x40 ;  /* 0x0000004009099836 */ /* 0x000fce0000000000 */
.L_x_35:
[----:B------:R-:W-:Y:S01]  /*1240*/  LEA R12, R11, 0xc0800000, 0x17 ;  /* 0xc08000000b0c7811 */ /* 0x000fe200078eb8ff */
[----:B------:R-:W-:Y:S04]  /*1250*/  BSSY.RECONVERGENT B2, `(.L_x_40) ;  /* 0x0000036000027945 */ /* 0x000fe80003800200 */
[----:B------:R-:W-:Y:S02]  /*1260*/  IMAD.IADD R13, R13, 0x1, -R12 ;  /* 0x000000010d0d7824 */ /* 0x000fe400078e0a0c */
[----:B------:R-:W-:Y:S02]  /*1270*/  VIADD R12, R16, 0xffffff81 ;  /* 0xffffff81100c7836 */ /* 0x000fe40000000000 */
[----:B------:R-:W0:Y:S01]  /*1280*/  MUFU.RCP R14, R13 ;  /* 0x0000000d000e7308 */ /* 0x000e220000001000 */
[----:B------:R-:W-:Y:S01]  /*1290*/  FADD.FTZ R15, -R13, -RZ ;  /* 0x800000ff0d0f7221 */ /* 0x000fe20000010100 */
[C---:B------:R-:W-:Y:S01]  /*12a0*/  IMAD R0, R12.reuse, -0x800000, R0 ;  /* 0xff8000000c007824 */ /* 0x040fe200078e0200 */
[----:B------:R-:W-:-:S05]  /*12b0*/  IADD3 R12, PT, PT, R12, 0x7f, -R11 ;  /* 0x0000007f0c0c7810 */ /* 0x000fca0007ffe80b */
[----:B------:R-:W-:Y:S02]  /*12c0*/  IMAD.IADD R12, R12, 0x1, R9 ;  /* 0x000000010c0c7824 */ /* 0x000fe400078e0209 */
[----:B0-----:R-:W-:-:S04]  /*12d0*/  FFMA R17, R14, R15, 1 ;  /* 0x3f8000000e117423 */ /* 0x001fc8000000000f */
[----:B------:R-:W-:-:S04]  /*12e0*/  FFMA R19, R14, R17, R14 ;  /* 0x000000110e137223 */ /* 0x000fc8000000000e */
[----:B------:R-:W-:-:S04]  /*12f0*/  FFMA R14, R0, R19, RZ ;  /* 0x00000013000e7223 */ /* 0x000fc800000000ff */
[----:B------:R-:W-:-:S04]  /*1300*/  FFMA R17, R15, R14, R0 ;  /* 0x0000000e0f117223 */ /* 0x000fc80000000000 */
[----:B------:R-:W-:-:S04]  /*1310*/  FFMA R14, R19, R17, R14 ;  /* 0x00000011130e7223 */ /* 0x000fc8000000000e */
[----:B------:R-:W-:-:S04]  /*1320*/  FFMA R15, R15, R14, R0 ;  /* 0x0000000e0f0f7223 */ /* 0x000fc80000000000 */
[----:B------:R-:W-:-:S05]  /*1330*/  FFMA R0, R19, R15, R14 ;  /* 0x0000000f13007223 */ /* 0x000fca000000000e */
[----:B------:R-:W-:-:S04]  /*1340*/  SHF.R.U32.HI R11, RZ, 0x17, R0 ;  /* 0x00000017ff0b7819 */ /* 0x000fc80000011600 */
[----:B------:R-:W-:-:S04]  /*1350*/  LOP3.LUT R11, R11, 0xff, RZ, 0xc0, !PT ;  /* 0x000000ff0b0b7812 */ /* 0x000fc800078ec0ff */
[----:B------:R-:W-:-:S05]  /*1360*/  IADD3 R13, PT, PT, R11, R12, RZ ;  /* 0x0000000c0b0d7210 */ /* 0x000fca0007ffe0ff */
[----:B------:R-:W-:-:S05]  /*1370*/  VIADD R9, R13, 0xffffffff ;  /* 0xffffffff0d097836 */ /* 0x000fca0000000000 */
[----:B------:R-:W-:-:S13]  /*1380*/  ISETP.GE.U32.AND P0, PT, R9, 0xfe, PT ;  /* 0x000000fe0900780c */ /* 0x000fda0003f06070 */
[----:B------:R-:W-:Y:S05]  /*1390*/  @!P0 BRA `(.L_x_41) ;  /* 0x0000000000808947 */ /* 0x000fea0003800000 */
[----:B------:R-:W-:-:S13]  /*13a0*/  ISETP.GT.AND P0, PT, R13, 0xfe, PT ;  /* 0x000000fe0d00780c */ /* 0x000fda0003f04270 */
[----:B------:R-:W-:Y:S05]  /*13b0*/  @P0 BRA `(.L_x_42) ;  /* 0x00000000006c0947 */ /* 0x000fea0003800000 */
[----:B------:R-:W-:-:S13]  /*13c0*/  ISETP.GE.AND P0, PT, R13, 0x1, PT ;  /* 0x000000010d00780c */ /* 0x000fda0003f06270 */
[----:B------:R-:W-:Y:S05]  /*13d0*/  @P0 BRA `(.L_x_43) ;  /* 0x0000000000740947 */ /* 0x000fea0003800000 */
[----:B------:R-:W-:Y:S02]  /*13e0*/  ISETP.GE.AND P0, PT, R13, -0x18, PT ;  /* 0xffffffe80d00780c */ /* 0x000fe40003f06270 */
[----:B------:R-:W-:-:S11]  /*13f0*/  LOP3.LUT R0, R0, 0x80000000, RZ, 0xc0, !PT ;  /* 0x8000000000007812 */ /* 0x000fd600078ec0ff */
[----:B------:R-:W-:Y:S05]  /*1400*/  @!P0 BRA `(.L_x_43) ;  /* 0x0000000000688947 */ /* 0x000fea0003800000 */
[CCC-:B------:R-:W-:Y:S01]  /*1410*/  FFMA.RZ R9, R19.reuse, R15.reuse, R14.reuse ;  /* 0x0000000f13097223 */ /* 0x1c0fe2000000c00e */
[-CC-:B------:R-:W-:Y:S01]  /*1420*/  FFMA.RM R12, R19, R15.reuse, R14.reuse ;  /* 0x0000000f130c7223 */ /* 0x180fe2000000400e */
[C---:B------:R-:W-:Y:S02]  /*1430*/  ISETP.NE.AND P2, PT, R13.reuse, RZ, PT ;  /* 0x000000ff0d00720c */ /* 0x040fe40003f45270 */
[----:B------:R-:W-:Y:S02]  /*1440*/  ISETP.NE.AND P1, PT, R13, RZ, PT ;  /* 0x000000ff0d00720c */ /* 0x000fe40003f25270 */
[----:B------:R-:W-:Y:S01]  /*1450*/  LOP3.LUT R11, R9, 0x7fffff, RZ, 0xc0, !PT ;  /* 0x007fffff090b7812 */ /* 0x000fe200078ec0ff */
[----:B------:R-:W-:Y:S01]  /*1460*/  FFMA.RP R9, R19, R15, R14 ;  /* 0x0000000f13097223 */ /* 0x000fe2000000800e */
[----:B------:R-:W-:Y:S02]  /*1470*/  VIADD R14, R13, 0x20 ;  /* 0x000000200d0e7836 */ /* 0x000fe40000000000 */
[----:B------:R-:W-:Y:S01]  /*1480*/  LOP3.LUT R11, R11, 0x800000, RZ, 0xfc, !PT ;  /* 0x008000000b0b7812 */ /* 0x000fe200078efcff */
[----:B------:R-:W-:Y:S01]  /*1490*/  IMAD.MOV R13, RZ, RZ, -R13 ;  /* 0x000000ffff0d7224 */ /* 0x000fe200078e0a0d */
[----:B------:R-:W-:-:S02]  /*14a0*/  FSETP.NEU.FTZ.AND P0, PT, R9, R12, PT ;  /* 0x0000000c0900720b */ /* 0x000fc40003f1d000 */
[----:B------:R-:W-:Y:S02]  /*14b0*/  SHF.L.U32 R14, R11, R14, RZ ;  /* 0x0000000e0b0e7219 */ /* 0x000fe400000006ff */
[----:B------:R-:W-:Y:S02]  /*14c0*/  SEL R12, R13, RZ, P2 ;  /* 0x000000ff0d0c7207 */ /* 0x000fe40001000000 */
[----:B------:R-:W-:Y:S02]  /*14d0*/  ISETP.NE.AND P1, PT, R14, RZ, P1 ;  /* 0x000000ff0e00720c */ /* 0x000fe40000f25270 */
[----:B------:R-:W-:Y:S02]  /*14e0*/  SHF.R.U32.HI R12, RZ, R12, R11 ;  /* 0x0000000cff0c7219 */ /* 0x000fe4000001160b */
[----:B------:R-:W-:Y:S02]  /*14f0*/  PLOP3.LUT P0, PT, P0, P1, PT, 0xf8, 0x8f ;  /* 0x00000000008f781c */ /* 0x000fe40000703f70 */
[----:B------:R-:W-:-:S02]  /*1500*/  SHF.R.U32.HI R14, RZ, 0x1, R12 ;  /* 0x00000001ff0e7819 */ /* 0x000fc4000001160c */
[----:B------:R-:W-:-:S04]  /*1510*/  SEL R9, RZ, 0x1, !P0 ;  /* 0x00000001ff097807 */ /* 0x000fc80004000000 */
[----:B------:R-:W-:-:S04]  /*1520*/  LOP3.LUT R9, R9, 0x1, R14, 0xf8, !PT ;  /* 0x0000000109097812 */ /* 0x000fc800078ef80e */
[----:B------:R-:W-:-:S04]  /*1530*/  LOP3.LUT R9, R9, R12, RZ, 0xc0, !PT ;  /* 0x0000000c09097212 */ /* 0x000fc800078ec0ff */
[----:B------:R-:W-:-:S04]  /*1540*/  IADD3 R9, PT, PT, R14, R9, RZ ;  /* 0x000000090e097210 */ /* 0x000fc80007ffe0ff */
[----:B------:R-:W-:Y:S01]  /*1550*/  LOP3.LUT R0, R9, R0, RZ, 0xfc, !PT ;  /* 0x0000000009007212 */ /* 0x000fe200078efcff */
[----:B------:R-:W-:Y:S06]  /*1560*/  BRA `(.L_x_43) ;  /* 0x0000000000107947 */ /* 0x000fec0003800000 */
.L_x_42:
[----:B------:R-:W-:-:S04]  /*1570*/  LOP3.LUT R0, R0, 0x80000000, RZ, 0xc0, !PT ;  /* 0x8000000000007812 */ /* 0x000fc800078ec0ff */
[----:B------:R-:W-:Y:S01]  /*1580*/  LOP3.LUT R0, R0, 0x7f800000, RZ, 0xfc, !PT ;  /* 0x7f80000000007812 */ /* 0x000fe200078efcff */
[----:B------:R-:W-:Y:S06]  /*1590*/  BRA `(.L_x_43) ;  /* 0x0000000000047947 */ /* 0x000fec0003800000 */
.L_x_41:
[----:B------:R-:W-:-:S07]  /*15a0*/  IMAD R0, R12, 0x800000, R0 ;  /* 0x008000000c007824 */ /* 0x000fce00078e0200 */
.L_x_43:
[----:B------:R-:W-:Y:S05]  /*15b0*/  BSYNC.RECONVERGENT B2 ;  /* 0x0000000000027941 */ /* 0x000fea0003800200 */
.L_x_40:
[----:B------:R-:W-:Y:S05]  /*15c0*/  BRA `(.L_x_44) ;  /* 0x0000000000207947 */ /* 0x000fea0003800000 */
.L_x_39:
[----:B------:R-:W-:-:S04]  /*15d0*/  LOP3.LUT R0, R13, 0x80000000, R0, 0x48, !PT ;  /* 0x800000000d007812 */ /* 0x000fc800078e4800 */
[----:B------:R-:W-:Y:S01]  /*15e0*/  LOP3.LUT R0, R0, 0x7f800000, RZ, 0xfc, !PT ;  /* 0x7f80000000007812 */ /* 0x000fe200078efcff */
[----:B------:R-:W-:Y:S06]  /*15f0*/  BRA `(.L_x_44) ;  /* 0x0000000000147947 */ /* 0x000fec0003800000 */
.L_x_38:
[----:B------:R-:W-:Y:S01]  /*1600*/  LOP3.LUT R0, R13, 0x80000000, R0, 0x48, !PT ;  /* 0x800000000d007812 */ /* 0x000fe200078e4800 */
[----:B------:R-:W-:Y:S06]  /*1610*/  BRA `(.L_x_44) ;  /* 0x00000000000c7947 */ /* 0x000fec0003800000 */
.L_x_37:
[----:B------:R-:W0:Y:S01]  /*1620*/  MUFU.RSQ R0, -QNAN ;  /* 0xffc0000000007908 */ /* 0x000e220000001400 */
[----:B------:R-:W-:Y:S05]  /*1630*/  BRA `(.L_x_44) ;  /* 0x0000000000047947 */ /* 0x000fea0003800000 */
.L_x_36:
[----:B------:R-:W-:-:S07]  /*1640*/  FADD.FTZ R0, R0, R3 ;  /* 0x0000000300007221 */ /* 0x000fce0000010000 */
.L_x_44:
[----:B------:R-:W-:Y:S05]  /*1650*/  BSYNC.RECONVERGENT B1 ;  /* 0x0000000000017941 */ /* 0x000fea0003800200 */
.L_x_34:
[----:B------:R-:W-:-:S04]  /*1660*/  IMAD.MOV.U32 R11, RZ, RZ, 0x0 ;  /* 0x00000000ff0b7424 */ /* 0x000fc800078e00ff */
[----:B0-----:R-:W-:Y:S05]  /*1670*/  RET.REL.NODEC R10 `(alma_multi_series_one_param_onthefly_f32) ;  /* 0xffffffe80a607950 */ /* 0x001fea0003c3ffff */
.L_x_45:
        /* <DEDUP_REMOVED lines=16> */
.L_x_166:


//--------------------- .text.alma_batch_tiled_f32_tile256 --------------------------
	.section	.text.alma_batch_tiled_f32_tile256,"ax",@progbits
	.align	128
        .global         alma_batch_tiled_f32_tile256
        .type           alma_batch_tiled_f32_tile256,@function
        .size           alma_batch_tiled_f32_tile256,(.L_x_173 - alma_batch_tiled_f32_tile256)
        .other          alma_batch_tiled_f32_tile256,@"STO_CUDA_ENTRY STV_DEFAULT"
alma_batch_tiled_f32_tile256:
.text.alma_batch_tiled_f32_tile256:
[----:B------:R-:W-:Y:S01]  /*0000*/  LDC R1, c[0x0][0x37c] ;  /* 0x0000df00ff017b82 */ /* 0x000fe20000000800 */
[----:B------:R-:W0:Y:S01]  /*0010*/  S2R R0, SR_CTAID.Y ;  /* 0x0000000000007919 */ /* 0x000e220000002600 */
[----:B------:R-:W0:Y:S02]  /*0020*/  LDCU UR4, c[0x0][0x3a8] ;  /* 0x00007500ff0477ac */ /* 0x000e240008000800 */
[----:B0-----:R-:W-:-:S13]  /*0030*/  ISETP.GE.AND P0, PT, R0, UR4, PT ;  /* 0x0000000400007c0c */ /* 0x001fda000bf06270 */
[----:B------:R-:W-:Y:S05]  /*0040*/  @P0 EXIT ;  /* 0x000000000000094d */ /* 0x000fea0003800000 */
[----:B------:R-:W0:Y:S02]  /*0050*/  LDC R2, c[0x0][0x360] ;  /* 0x0000d800ff027b82 */ /* 0x000e240000000800 */
[----:B0-----:R-:W-:-:S13]  /*0060*/  ISETP.NE.AND P0, PT, R2, 0x100, PT ;  /* 0x000001000200780c */ /* 0x001fda0003f05270 */
[----:B------:R-:W-:Y:S05]  /*0070*/  @P0 EXIT ;  /* 0x000000000000094d */ /* 0x000fea0003800000 */
[----:B------:R-:W0:Y:S01]  /*0080*/  S2UR UR4, SR_CTAID.X ;  /* 0x00000000000479c3 */ /* 0x000e220000002500 */
[----:B------:R-:W1:Y:S02]  /*0090*/  LDCU UR5, c[0x0][0x3a4] ;  /* 0x00007480ff0577ac */ /* 0x000e640008000800 */
[----:B-1----:R-:W-:Y:S01]  /*00a0*/  IMAD.U32 R3, RZ, RZ, UR5 ;  /* 0x00000005ff037e24 */ /* 0x002fe2000f8e00ff */
[----:B0-----:R-:W-:-:S06]  /*00b0*/  USHF.L.U32 UR4, UR4, 0x8, URZ ;  /* 0x0000000804047899 */ /* 0x001fcc00080006ff */
[----:B------:R-:W-:-:S13]  /*00c0*/  ISETP.LE.AND P0, PT, R3, UR4, PT ;  /* 0x0000000403007c0c */ /* 0x000fda000bf03270 */
[----:B------:R-:W-:Y:S05]  /*00d0*/  @P0 EXIT ;  /* 0x000000000000094d */ /* 0x000fea0003800000 */
[----:B------:R-:W0:Y:S01]  /*00e0*/  LDC.64 R6, c[0x0][0x390] ;  /* 0x0000e400ff067b82 */ /* 0x000e220000000a00 */
[----:B------:R-:W1:Y:S07]  /*00f0*/  LDCU.64 UR10, c[0x0][0x358] ;  /* 0x00006b00ff0a77ac */ /* 0x000e6e0008000a00 */
[----:B------:R-:W2:Y:S01]  /*0100*/  LDC.64 R8, c[0x0][0x398] ;  /* 0x0000e600ff087b82 */ /* 0x000ea20000000a00 */
[----:B0-----:R-:W-:-:S05]  /*0110*/  IMAD.WIDE.U32 R6, R0, 0x4, R6 ;  /* 0x0000000400067825 */ /* 0x001fca00078e0006 */
[----:B-1----:R-:W3:Y:S01]  /*0120*/  LDG.E.CONSTANT R2, desc[UR10][R6.64] ;  /* 0x0000000a06027981 */ /* 0x002ee2000c1e9900 */
[----:B--2---:R-:W-:-:S05]  /*0130*/  IMAD.WIDE.U32 R8, R0, 0x4, R8 ;  /* 0x0000000400087825 */ /* 0x004fca00078e0008 */
[----:B------:R0:W5:Y:S01]  /*0140*/  LDG.E.CONSTANT R4, desc[UR10][R8.64] ;  /* 0x0000000a08047981 */ /* 0x000162000c1e9900 */
[----:B------:R-:W-:Y:S01]  /*0150*/  BSSY.RECONVERGENT B0, `(.L_x_46) ;  /* 0x000008a000007945 */ /* 0x000fe20003800200 */
[----:B------:R-:W3:Y:S02]  /*0160*/  S2R R5, SR_TID.X ;  /* 0x0000000000057919 */ /* 0x000ee40000002100 */
[----:B---3--:R-:W-:-:S13]  /*0170*/  ISETP.GE.AND P0, PT, R5, R2, PT ;  /* 0x000000020500720c */ /* 0x008fda0003f06270 */
[----:B0-----:R-:W-:Y:S05]  /*0180*/  @P0 BRA `(.L_x_47) ;  /* 0x0000000800180947 */ /* 0x001fea0003800000 */
[----:B------:R-:W-:Y:S01]  /*0190*/  LOP3.LUT R7, RZ, R5, RZ, 0x33, !PT ;  /* 0x00000005ff077212 */ /* 0x000fe200078e33ff */
[----:B------:R-:W-:Y:S01]  /*01a0*/  BSSY.RECONVERGENT B1, `(.L_x_48) ;  /* 0x000001c000017945 */ /* 0x000fe20003800200 */
[----:B------:R-:W-:-:S03]  /*01b0*/  IMAD.MOV.U32 R15, RZ, RZ, R5 ;  /* 0x000000ffff0f7224 */ /* 0x000fc600078e0005 */
[----:B------:R-:W-:-:S05]  /*01c0*/  IMAD.IADD R8, R2, 0x1, R7 ;  /* 0x0000000102087824 */ /* 0x000fca00078e0207 */
[C---:B------:R-:W-:Y:S02]  /*01d0*/  LOP3.LUT R6, R8.reuse, 0x300, RZ, 0xc0, !PT ;  /* 0x0000030008067812 */ /* 0x040fe400078ec0ff */
[----:B------:R-:W-:Y:S02]  /*01e0*/  ISETP.GE.U32.AND P1, PT, R8, 0x300, PT ;  /* 0x000003000800780c */ /* 0x000fe40003f26070 */
[----:B------:R-:W-:-:S13]  /*01f0*/  ISETP.NE.AND P0, PT, R6, 0x300, PT ;  /* 0x000003000600780c */ /* 0x000fda0003f05270 */
[----:B------:R-:W-:Y:S05]  /*0200*/  @!P0 BRA `(.L_x_49) ;  /* 0x0000000000548947 */ /* 0x000fea0003800000 */
[----:B------:R-:W0:Y:S01]  /*0210*/  S2UR UR6, SR_CgaCtaId ;  /* 0x00000000000679c3 */ /* 0x000e220000008800 */
[----:B------:R-:W1:Y:S01]  /*0220*/  LDCU UR7, c[0x0][0x3a0] ;  /* 0x00007400ff0777ac */ /* 0x000e620008000800 */
[----:B------:R-:W-:Y:S01]  /*0230*/  LEA.HI R8, R8, 0x1, RZ, 0x18 ;  /* 0x0000000108087811 */ /* 0x000fe200078fc0ff */
[----:B------:R-:W-:-:S03]  /*0240*/  UMOV UR5, 0x400 ;  /* 0x0000040000057882 */ /* 0x000fc60000000000 */
[C---:B------:R-:W-:Y:S02]  /*0250*/  SHF.L.U32 R9, R8.reuse, 0x8, RZ ;  /* 0x0000000808097819 */ /* 0x040fe400000006ff */
[----:B------:R-:W2:Y:S01]  /*0260*/  LDC.64 R6, c[0x0][0x388] ;  /* 0x0000e200ff067b82 */ /* 0x000ea20000000a00 */
[----:B------:R-:W-:Y:S02]  /*0270*/  LOP3.LUT R8, R8, 0x3, RZ, 0xc0, !PT ;  /* 0x0000000308087812 */ /* 0x000fe400078ec0ff */
[----:B------:R-:W-:-:S03]  /*0280*/  LOP3.LUT R10, R9, 0x300, RZ, 0xc0, !PT ;  /* 0x00000300090a7812 */ /* 0x000fc600078ec0ff */
[----:B------:R-:W-:Y:S02]  /*0290*/  IMAD.MOV R12, RZ, RZ, -R8 ;  /* 0x000000ffff0c7224 */ /* 0x000fe400078e0a08 */
[--C-:B------:R-:W-:Y:S02]  /*02a0*/  IMAD.IADD R15, R10, 0x1, R5.reuse ;  /* 0x000000010a0f7824 */ /* 0x100fe400078e0205 */
[----:B-1----:R-:W-:Y:S01]  /*02b0*/  IMAD R13, R0, UR7, R5 ;  /* 0x00000007000d7c24 */ /* 0x002fe2000f8e0205 */
[----:B0-----:R-:W-:-:S06]  /*02c0*/  ULEA UR5, UR6, UR5, 0x18 ;  /* 0x0000000506057291 */ /* 0x001fcc000f8ec0ff */
[----:B------:R-:W-:-:S07]  /*02d0*/  LEA R11, R5, UR5, 0x2 ;  /* 0x00000005050b7c11 */ /* 0x000fce000f8e10ff */
.L_x_50:
[----:B--2---:R-:W-:-:S06]  /*02e0*/  IMAD.WIDE R8, R13, 0x4, R6 ;  /* 0x000000040d087825 */ /* 0x004fcc00078e0206 */
[----:B------:R-:W2:Y:S01]  /*02f0*/  LDG.E.CONSTANT R8, desc[UR10][R8.64] ;  /* 0x0000000a08087981 */ /* 0x000ea2000c1e9900 */
[----:B------:R-:W-:Y:S01]  /*0300*/  VIADD R12, R12, 0x1 ;  /* 0x000000010c0c7836 */ /* 0x000fe20000000000 */
[----:B------:R-:W-:-:S04]  /*0310*/  IADD3 R13, PT, PT, R13, 0x100, RZ ;  /* 0x000001000d0d7810 */ /* 0x000fc80007ffe0ff */
[----:B------:R-:W-:Y:S01]  /*0320*/  ISETP.NE.AND P0, PT, R12, RZ, PT ;  /* 0x000000ff0c00720c */ /* 0x000fe20003f05270 */
[----:B--2---:R0:W-:Y:S02]  /*0330*/  STS [R11], R8 ;  /* 0x000000080b007388 */ /* 0x0041e40000000800 */
[----:B0-----:R-:W-:-:S10]  /*0340*/  VIADD R11, R11, 0x400 ;  /* 0x000004000b0b7836 */ /* 0x001fd40000000000 */
[----:B------:R-:W-:Y:S05]  /*0350*/  @P0 BRA `(.L_x_50) ;  /* 0xfffffffc00e00947 */ /* 0x000fea000383ffff */
.L_x_49:
[----:B------:R-:W-:Y:S05]  /*0360*/  BSYNC.RECONVERGENT B1 ;  /* 0x0000000000017941 */ /* 0x000fea0003800200 */
.L_x_48:
[----:B------:R-:W-:Y:S05]  /*0370*/  @!P1 BRA `(.L_x_47) ;  /* 0x00000004009c9947 */ /* 0x000fea0003800000 */
[----:B------:R-:W0:Y:S01]  /*0380*/  S2UR UR9, SR_CgaCtaId ;  /* 0x00000000000979c3 */ /* 0x000e220000008800 */
[----:B------:R-:W1:Y:S01]  /*0390*/  LDCU.64 UR6, c[0x0][0x388] ;  /* 0x00007100ff0677ac */ /* 0x000e620008000a00 */
[----:B------:R-:W-:Y:S01]  /*03a0*/  IMAD.IADD R6, R2, 0x1, -R15 ;  /* 0x0000000102067824 */ /* 0x000fe200078e0a0f */
[----:B------:R-:W-:Y:S01]  /*03b0*/  BSSY.RECONVERGENT B1, `(.L_x_51) ;  /* 0x000003c000017945 */ /* 0x000fe20003800200 */
[----:B------:R-:W-:Y:S01]  /*03c0*/  PLOP3.LUT P0, PT, PT, PT, PT, 0x80, 0x8 ;  /* 0x000000000008781c */ /* 0x000fe20003f0f070 */
[----:B------:R-:W2:Y:S02]  /*03d0*/  LDCU UR12, c[0x0][0x3a0] ;  /* 0x00007400ff0c77ac */ /* 0x000ea40008000800 */
[----:B------:R-:W-:Y:S01]  /*03e0*/  ISETP.GT.AND P1, PT, R6, 0xc00, PT ;  /* 0x00000c000600780c */ /* 0x000fe20003f24270 */
[----:B------:R-:W-:Y:S01]  /*03f0*/  UMOV UR8, 0x400 ;  /* 0x0000040000087882 */ /* 0x000fe20000000000 */
[----:B-1----:R-:W-:-:S04]  /*0400*/  UIADD3 UR5, UP0, UPT, UR6, 0x800, URZ ;  /* 0x0000080006057890 */ /* 0x002fc8000ff1e0ff */
[----:B------:R-:W-:Y:S01]  /*0410*/  UIADD3.X UR6, UPT, UPT, URZ, UR7, URZ, UP0, !UPT ;  /* 0x00000007ff067290 */ /* 0x000fe200087fe4ff */
[----:B--2---:R-:W-:Y:S01]  /*0420*/  IMAD R17, R0, UR12, R15 ;  /* 0x0000000c00117c24 */ /* 0x004fe2000f8e020f */
[----:B0-----:R-:W-:Y:S01]  /*0430*/  ULEA UR8, UR9, UR8, 0x18 ;  /* 0x0000000809087291 */ /* 0x001fe2000f8ec0ff */
[----:B------:R-:W-:-:S03]  /*0440*/  IMAD.U32 R6, RZ, RZ, UR5 ;  /* 0x00000005ff067e24 */ /* 0x000fc6000f8e00ff */
[----:B------:R-:W-:Y:S02]  /*0450*/  MOV R7, UR6 ;  /* 0x0000000600077c02 */ /* 0x000fe40008000f00 */
[----:B------:R-:W-:-:S05]  /*0460*/  LEA R14, R15, UR8, 0x2 ;  /* 0x000000080f0e7c11 */ /* 0x000fca000f8e10ff */
[----:B------:R-:W-:Y:S01]  /*0470*/  VIADD R14, R14, 0x800 ;  /* 0x000008000e0e7836 */ /* 0x000fe20000000000 */
[----:B------:R-:W-:Y:S06]  /*0480*/  @!P1 BRA `(.L_x_52) ;  /* 0x0000000000b89947 */ /* 0x000fec0003800000 */
[----:B------:R-:W-:Y:S01]  /*0490*/  PLOP3.LUT P0, PT, PT, PT, PT, 0x8, 0x80 ;  /* 0x000000000080781c */ /* 0x000fe20003f0e170 */
[----:B------:R-:W-:-:S12]  /*04a0*/  VIADD R16, R2, 0xfffff400 ;  /* 0xfffff40002107836 */ /* 0x000fd80000000000 */
.L_x_53:
[----:B------:R-:W-:-:S05]  /*04b0*/  IMAD.WIDE R10, R17, 0x4, R6 ;  /* 0x00000004110a7825 */ /* 0x000fca00078e0206 */
[----:B------:R-:W2:Y:S04]  /*04c0*/  LDG.E.CONSTANT R21, desc[UR10][R10.64+-0x800] ;  /* 0xfff8000a0a157981 */ /* 0x000ea8000c1e9900 */
[----:B------:R-:W3:Y:S01]  /*04d0*/  LDG.E.CONSTANT R23, desc[UR10][R10.64+-0x400] ;  /* 0xfffc000a0a177981 */ /* 0x000ee2000c1e9900 */
[C---:B------:R-:W-:Y:S01]  /*04e0*/  VIADD R9, R17.reuse, 0x400 ;  /* 0x0000040011097836 */ /* 0x040fe20000000000 */
[----:B------:R-:W-:Y:S02]  /*04f0*/  IADD3 R13, PT, PT, R17, 0x800, RZ ;  /* 0x00000800110d7810 */ /* 0x000fe40007ffe0ff */
[----:B------:R-:W4:Y:S01]  /*0500*/  LDG.E.CONSTANT R19, desc[UR10][R10.64] ;  /* 0x0000000a0a137981 */ /* 0x000f22000c1e9900 */
[----:B------:R-:W-:-:S03]  /*0510*/  IMAD.WIDE R8, R9, 0x4, R6 ;  /* 0x0000000409087825 */ /* 0x000fc600078e0206 */
[----:B------:R0:W4:Y:S01]  /*0520*/  LDG.E.CONSTANT R25, desc[UR10][R10.64+0x400] ;  /* 0x0004000a0a197981 */ /* 0x000122000c1e9900 */
[----:B------:R-:W-:-:S03]  /*0530*/  IMAD.WIDE R12, R13, 0x4, R6 ;  /* 0x000000040d0c7825 */ /* 0x000fc600078e0206 */
[----:B------:R-:W4:Y:S04]  /*0540*/  LDG.E.CONSTANT R27, desc[UR10][R8.64+-0x800] ;  /* 0xfff8000a081b7981 */ /* 0x000f28000c1e9900 */
[----:B------:R-:W4:Y:S01]  /*0550*/  LDG.E.CONSTANT R29, desc[UR10][R8.64+-0x400] ;  /* 0xfffc000a081d7981 */ /* 0x000f22000c1e9900 */
[----:B0-----:R-:W-:-:S03]  /*0560*/  VIADD R11, R17, 0xc00 ;  /* 0x00000c00110b7836 */ /* 0x001fc60000000000 */
[----:B------:R-:W4:Y:S01]  /*0570*/  LDG.E.CONSTANT R18, desc[UR10][R8.64] ;  /* 0x0000000a08127981 */ /* 0x000f22000c1e9900 */
[----:B------:R-:W-:-:S03]  /*0580*/  IMAD.WIDE R10, R11, 0x4, R6 ;  /* 0x000000040b0a7825 */ /* 0x000fc600078e0206 */
[----:B------:R-:W4:Y:S04]  /*0590*/  LDG.E.CONSTANT R26, desc[UR10][R8.64+0x400] ;  /* 0x0004000a081a7981 */ /* 0x000f28000c1e9900 */
[----:B------:R-:W4:Y:S04]  /*05a0*/  LDG.E.CONSTANT R24, desc[UR10][R12.64+-0x800] ;  /* 0xfff8000a0c187981 */ /* 0x000f28000c1e9900 */
[----:B------:R-:W4:Y:S04]  /*05b0*/  LDG.E.CONSTANT R22, desc[UR10][R12.64+-0x400] ;  /* 0xfffc000a0c167981 */ /* 0x000f28000c1e9900 */
[----:B------:R-:W4:Y:S04]  /*05c0*/  LDG.E.CONSTANT R20, desc[UR10][R12.64] ;  /* 0x0000000a0c147981 */ /* 0x000f28000c1e9900 */
[----:B------:R-:W4:Y:S04]  /*05d0*/  LDG.E.CONSTANT R28, desc[UR10][R12.64+0x400] ;  /* 0x0004000a0c1c7981 */ /* 0x000f28000c1e9900 */
[----:B------:R-:W4:Y:S04]  /*05e0*/  LDG.E.CONSTANT R9, desc[UR10][R10.64+-0x400] ;  /* 0xfffc000a0a097981 */ /* 0x000f28000c1e9900 */
[----:B------:R-:W4:Y:S04]  /*05f0*/  LDG.E.CONSTANT R8, desc[UR10][R10.64] ;  /* 0x0000000a0a087981 */ /* 0x000f28000c1e9900 */
[----:B--2---:R0:W-:Y:S04]  /*0600*/  STS [R14+-0x800], R21 ;  /* 0xfff800150e007388 */ /* 0x0041e80000000800 */
[----:B---3--:R1:W-:Y:S04]  /*0610*/  STS [R14+-0x400], R23 ;  /* 0xfffc00170e007388 */ /* 0x0083e80000000800 */
[----:B0-----:R-:W2:Y:S04]  /*0620*/  LDG.E.CONSTANT R21, desc[UR10][R10.64+-0x800] ;  /* 0xfff8000a0a157981 */ /* 0x001ea8000c1e9900 */
[----:B-1----:R-:W3:Y:S01]  /*0630*/  LDG.E.CONSTANT R23, desc[UR10][R10.64+0x400] ;  /* 0x0004000a0a177981 */ /* 0x002ee2000c1e9900 */
[----:B------:R-:W-:-:S05]  /*0640*/  VIADD R15, R15, 0x1000 ;  /* 0x000010000f0f7836 */ /* 0x000fca0000000000 */
[----:B------:R-:W-:Y:S01]  /*0650*/  ISETP.GE.AND P1, PT, R15, R16, PT ;  /* 0x000000100f00720c */ /* 0x000fe20003f26270 */
[----:B----4-:R-:W-:Y:S01]  /*0660*/  STS [R14], R19 ;  /* 0x000000130e007388 */ /* 0x010fe20000000800 */
[----:B------:R-:W-:-:S03]  /*0670*/  VIADD R17, R17, 0x1000 ;  /* 0x0000100011117836 */ /* 0x000fc60000000000 */
[----:B------:R-:W-:Y:S04]  /*0680*/  STS [R14+0x400], R25 ;  /* 0x000400190e007388 */ /* 0x000fe80000000800 */
        /* <DEDUP_REMOVED lines=10> */
[----:B--2---:R-:W-:Y:S04]  /*0730*/  STS [R14+0x2800], R21 ;  /* 0x002800150e007388 */ /* 0x004fe80000000800 */
[----:B---3--:R0:W-:Y:S02]  /*0740*/  STS [R14+0x3400], R23 ;  /* 0x003400170e007388 */ /* 0x0081e40000000800 */
[----:B0-----:R-:W-:Y:S01]  /*0750*/  IADD3 R14, PT, PT, R14, 0x4000, RZ ;  /* 0x000040000e0e7810 */ /* 0x001fe20007ffe0ff */
[----:B------:R-:W-:Y:S06]  /*0760*/  @!P1 BRA `(.L_x_53) ;  /* 0xfffffffc00509947 */ /* 0x000fec000383ffff */
.L_x_52:
[----:B------:R-:W-:Y:S05]  /*0770*/  BSYNC.RECONVERGENT B1 ;  /* 0x0000000000017941 */ /* 0x000fea0003800200 */
.L_x_51:
[----:B------:R-:W-:Y:S01]  /*0780*/  IMAD.IADD R8, R2, 0x1, -R15 ;  /* 0x0000000102087824 */ /* 0x000fe200078e0a0f */
[----:B------:R-:W-:Y:S04]  /*0790*/  BSSY.RECONVERGENT B1, `(.L_x_54) ;  /* 0x000001a000017945 */ /* 0x000fe80003800200 */
[----:B------:R-:W-:-:S13]  /*07a0*/  ISETP.GT.AND P1, PT, R8, 0x400, PT ;  /* 0x000004000800780c */ /* 0x000fda0003f24270 */
[----:B------:R-:W-:Y:S05]  /*07b0*/  @!P1 BRA `(.L_x_55) ;  /* 0x00000000005c9947 */ /* 0x000fea0003800000 */
[C---:B------:R-:W-:Y:S02]  /*07c0*/  VIADD R9, R17.reuse, 0x400 ;  /* 0x0000040011097836 */ /* 0x040fe40000000000 */
[----:B------:R-:W-:-:S04]  /*07d0*/  IMAD.WIDE R10, R17, 0x4, R6 ;  /* 0x00000004110a7825 */ /* 0x000fc800078e0206 */
[----:B------:R-:W-:Y:S01]  /*07e0*/  IMAD.WIDE R8, R9, 0x4, R6 ;  /* 0x0000000409087825 */ /* 0x000fe200078e0206 */
[----:B------:R-:W2:Y:S04]  /*07f0*/  LDG.E.CONSTANT R13, desc[UR10][R10.64+-0x800] ;  /* 0xfff8000a0a0d7981 */ /* 0x000ea8000c1e9900 */
[----:B------:R-:W3:Y:S04]  /*0800*/  LDG.E.CONSTANT R19, desc[UR10][R10.64+-0x400] ;  /* 0xfffc000a0a137981 */ /* 0x000ee8000c1e9900 */
[----:B------:R-:W4:Y:S04]  /*0810*/  LDG.E.CONSTANT R21, desc[UR10][R10.64] ;  /* 0x0000000a0a157981 */ /* 0x000f28000c1e9900 */
[----:B------:R-:W4:Y:S04]  /*0820*/  LDG.E.CONSTANT R23, desc[UR10][R10.64+0x400] ;  /* 0x0004000a0a177981 */ /* 0x000f28000c1e9900 */
[----:B------:R-:W4:Y:S04]  /*0830*/  LDG.E.CONSTANT R25, desc[UR10][R8.64+-0x800] ;  /* 0xfff8000a08197981 */ /* 0x000f28000c1e9900 */
[----:B------:R-:W4:Y:S04]  /*0840*/  LDG.E.CONSTANT R27, desc[UR10][R8.64+-0x400] ;  /* 0xfffc000a081b7981 */ /* 0x000f28000c1e9900 */
[----:B------:R-:W4:Y:S04]  /*0850*/  LDG.E.CONSTANT R29, desc[UR10][R8.64] ;  /* 0x0000000a081d7981 */ /* 0x000f28000c1e9900 */
[----:B------:R-:W4:Y:S01]  /*0860*/  LDG.E.CONSTANT R12, desc[UR10][R8.64+0x400] ;  /* 0x0004000a080c7981 */ /* 0x000f22000c1e9900 */
[----:B------:R-:W-:Y:S01]  /*0870*/  PLOP3.LUT P0, PT, PT, PT, PT, 0x8, 0x80 ;  /* 0x000000000080781c */ /* 0x000fe20003f0e170 */
[----:B------:R-:W-:Y:S01]  /*0880*/  VIADD R15, R15, 0x800 ;  /* 0x000008000f0f7836 */ /* 0x000fe20000000000 */
[----:B------:R-:W-:Y:S01]  /*0890*/  IADD3 R17, PT, PT, R17, 0x800, RZ ;  /* 0x0000080011117810 */ /* 0x000fe20007ffe0ff */
[----:B--2---:R-:W-:Y:S04]  /*08a0*/  STS [R14+-0x800], R13 ;  /* 0xfff8000d0e007388 */ /* 0x004fe80000000800 */
[----:B---3--:R-:W-:Y:S04]  /*08b0*/  STS [R14+-0x400], R19 ;  /* 0xfffc00130e007388 */ /* 0x008fe80000000800 */
[----:B----4-:R-:W-:Y:S04]  /*08c0*/  STS [R14], R21 ;  /* 0x000000150e007388 */ /* 0x010fe80000000800 */
[----:B------:R-:W-:Y:S04]  /*08d0*/  STS [R14+0x400], R23 ;  /* 0x000400170e007388 */ /* 0x000fe80000000800 */
[----:B------:R-:W-:Y:S04]  /*08e0*/  STS [R14+0x800], R25 ;  /* 0x000800190e007388 */ /* 0x000fe80000000800 */
[----:B------:R-:W-:Y:S04]  /*08f0*/  STS [R14+0xc00], R27 ;  /* 0x000c001b0e007388 */ /* 0x000fe80000000800 */
[----:B------:R-:W-:Y:S04]  /*0900*/  STS [R14+0x1000], R29 ;  /* 0x0010001d0e007388 */ /* 0x000fe80000000800 */
[----:B------:R0:W-:Y:S02]  /*0910*/  STS [R14+0x1400], R12 ;  /* 0x0014000c0e007388 */ /* 0x0001e40000000800 */
[----:B0-----:R-:W-:-:S07]  /*0920*/  VIADD R14, R14, 0x2000 ;  /* 0x000020000e0e7836 */ /* 0x001fce0000000000 */
.L_x_55:
[----:B------:R-:W-:Y:S05]  /*0930*/  BSYNC.RECONVERGENT B1 ;  /* 0x0000000000017941 */ /* 0x000fea0003800200 */
.L_x_54:
[----:B------:R-:W-:-:S13]  /*0940*/  ISETP.LT.OR P0, PT, R15, R2, P0 ;  /* 0x000000020f00720c */ /* 0x000fda0000701670 */
[----:B------:R-:W-:Y:S05]  /*0950*/  @!P0 BRA `(.L_x_47) ;  /* 0x0000000000248947 */ /* 0x000fea0003800000 */
[----:B------:R-:W-:-:S05]  /*0960*/  IMAD.WIDE R6, R17, 0x4, R6 ;  /* 0x0000000411067825 */ /* 0x000fca00078e0206 */
[----:B------:R-:W2:Y:S04]  /*0970*/  LDG.E.CONSTANT R9, desc[UR10][R6.64+-0x800] ;  /* 0xfff8000a06097981 */ /* 0x000ea8000c1e9900 */
[----:B------:R-:W3:Y:S04]  /*0980*/  LDG.E.CONSTANT R11, desc[UR10][R6.64+-0x400] ;  /* 0xfffc000a060b7981 */ /* 0x000ee8000c1e9900 */
[----:B------:R-:W4:Y:S04]  /*0990*/  LDG.E.CONSTANT R13, desc[UR10][R6.64] ;  /* 0x0000000a060d7981 */ /* 0x000f28000c1e9900 */
[----:B------:R-:W4:Y:S04]  /*09a0*/  LDG.E.CONSTANT R15, desc[UR10][R6.64+0x400] ;  /* 0x0004000a060f7981 */ /* 0x000f28000c1e9900 */
[----:B--2---:R0:W-:Y:S04]  /*09b0*/  STS [R14+-0x800], R9 ;  /* 0xfff800090e007388 */ /* 0x0041e80000000800 */
[----:B---3--:R0:W-:Y:S04]  /*09c0*/  STS [R14+-0x400], R11 ;  /* 0xfffc000b0e007388 */ /* 0x0081e80000000800 */
[----:B----4-:R0:W-:Y:S04]  /*09d0*/  STS [R14], R13 ;  /* 0x0000000d0e007388 */ /* 0x0101e80000000800 */
[----:B------:R0:W-:Y:S02]  /*09e0*/  STS [R14+0x400], R15 ;  /* 0x0004000f0e007388 */ /* 0x0001e40000000800 */
.L_x_47:
[----:B------:R-:W-:Y:S05]  /*09f0*/  BSYNC.RECONVERGENT B0 ;  /* 0x0000000000007941 */ /* 0x000fea0003800200 */
.L_x_46:
[----:B0-----:R-:W-:Y:S01]  /*0a00*/  VIADD R14, R2, 0xff ;  /* 0x000000ff020e7836 */ /* 0x001fe20000000000 */
[----:B------:R-:W-:Y:S04]  /*0a10*/  BAR.SYNC.DEFER_BLOCKING 0x0 ;  /* 0x0000000000007b1d */ /* 0x000fe80000010000 */
[----:B------:R-:W-:Y:S02]  /*0a20*/  ISETP.GE.AND P0, PT, R5, R14, PT ;  /* 0x0000000e0500720c */ /* 0x000fe40003f06270 */
[----:B------:R-:W-:Y:S11]  /*0a30*/  BSSY.RECONVERGENT B0, `(.L_x_56) ;  /* 0x0000057000007945 */ /* 0x000ff60003800200 */
[----:B------:R-:W-:Y:S05]  /*0a40*/  @P0 BRA `(.L_x_57) ;  /* 0x0000000400540947 */ /* 0x000fea0003800000 */
[--C-:B------:R-:W-:Y:S01]  /*0a50*/  IADD3 R16, PT, PT, R2, 0xfe, -R5.reuse ;  /* 0x000000fe02107810 */ /* 0x100fe20007ffe805 */
[----:B------:R-:W-:Y:S01]  /*0a60*/  BSSY.RECONVERGENT B1, `(.L_x_58) ;  /* 0x0000022000017945 */ /* 0x000fe20003800200 */
[----:B------:R-:W-:Y:S02]  /*0a70*/  IMAD.MOV.U32 R7, RZ, RZ, R5 ;  /* 0x000000ffff077224 */ /* 0x000fe400078e0005 */
[----:B------:R-:W-:-:S04]  /*0a80*/  LOP3.LUT R6, R16, 0x300, RZ, 0xc0, !PT ;  /* 0x0000030010067812 */ /* 0x000fc800078ec0ff */
[----:B------:R-:W-:-:S13]  /*0a90*/  ISETP.NE.AND P0, PT, R6, 0x300, PT ;  /* 0x000003000600780c */ /* 0x000fda0003f05270 */
[----:B------:R-:W-:Y:S05]  /*0aa0*/  @!P0 BRA `(.L_x_59) ;  /* 0x0000000000748947 */ /* 0x000fea0003800000 */
[----:B------:R-:W0:Y:S01]  /*0ab0*/  S2UR UR6, SR_CgaCtaId ;  /* 0x00000000000679c3 */ /* 0x000e220000008800 */
[----:B------:R-:W-:Y:S01]  /*0ac0*/  LEA.HI R3, R16, 0x1, RZ, 0x18 ;  /* 0x0000000110037811 */ /* 0x000fe200078fc0ff */
[----:B------:R-:W-:Y:S01]  /*0ad0*/  UMOV UR5, 0x400 ;  /* 0x0000040000057882 */ /* 0x000fe20000000000 */
[C---:B------:R-:W-:Y:S01]  /*0ae0*/  IADD3 R9, PT, PT, R2.reuse, R5, RZ ;  /* 0x0000000502097210 */ /* 0x040fe20007ffe0ff */
[----:B------:R-:W-:Y:S01]  /*0af0*/  BSSY.RECONVERGENT B2, `(.L_x_60) ;  /* 0x0000017000027945 */ /* 0x000fe20003800200 */
[----:B------:R-:W-:Y:S01]  /*0b00*/  LOP3.LUT R3, R3, 0x3, RZ, 0xc0, !PT ;  /* 0x0000000303037812 */ /* 0x000fe200078ec0ff */
[----:B------:R-:W-:Y:S01]  /*0b10*/  VIADD R8, R5, 0x1 ;  /* 0x0000000105087836 */ /* 0x000fe20000000000 */
[----:B------:R-:W-:Y:S01]  /*0b20*/  IADD3 R10, PT, PT, -R2, UR4, R5 ;  /* 0x00000004020a7c10 */ /* 0x000fe2000fffe105 */
[----:B------:R-:W1:Y:S02]  /*0b30*/  LDC R15, c[0x0][0x3a4] ;  /* 0x0000e900ff0f7b82 */ /* 0x000e640000000800 */
[----:B------:R-:W-:Y:S01]  /*0b40*/  IMAD.MOV R11, RZ, RZ, -R3 ;  /* 0x000000ffff0b7224 */ /* 0x000fe200078e0a03 */
[----:B0-----:R-:W-:-:S06]  /*0b50*/  ULEA UR5, UR6, UR5, 0x18 ;  /* 0x0000000506057291 */ /* 0x001fcc000f8ec0ff */
[----:B------:R-:W-:-:S07]  /*0b60*/  LEA R9, R9, UR5, 0x2 ;  /* 0x0000000509097c11 */ /* 0x000fce000f8e10ff */
.L_x_61:
[----:B------:R-:W-:Y:S01]  /*0b70*/  VIADD R13, R10, 0x1 ;  /* 0x000000010a0d7836 */ /* 0x000fe20000000000 */
[----:B-1----:R-:W-:Y:S01]  /*0b80*/  MOV R3, R15 ;  /* 0x0000000f00037202 */ /* 0x002fe20000000f00 */
[----:B------:R-:W-:-:S03]  /*0b90*/  IMAD.MOV.U32 R12, RZ, RZ, RZ ;  /* 0x000000ffff0c7224 */ /* 0x000fc600078e00ff */
[----:B------:R-:W-:-:S04]  /*0ba0*/  ISETP.GE.AND P0, PT, R13, R3, PT ;  /* 0x000000030d00720c */ /* 0x000fc80003f06270 */
[----:B------:R-:W-:-:S13]  /*0bb0*/  ISETP.LT.OR P0, PT, R13, RZ, P0 ;  /* 0x000000ff0d00720c */ /* 0x000fda0000701670 */
[----:B------:R-:W0:Y:S02]  /*0bc0*/  @!P0 LDC.64 R6, c[0x0][0x380] ;  /* 0x0000e000ff068b82 */ /* 0x000e240000000a00 */
[----:B0-----:R-:W-:-:S05]  /*0bd0*/  @!P0 IMAD.WIDE.U32 R6, R13, 0x4, R6 ;  /* 0x000000040d068825 */ /* 0x001fca00078e0006 */
[----:B------:R-:W2:Y:S01]  /*0be0*/  @!P0 LDG.E.CONSTANT R12, desc[UR10][R6.64] ;  /* 0x0000000a060c8981 */ /* 0x000ea2000c1e9900 */
[----:B------:R-:W-:Y:S01]  /*0bf0*/  VIADD R11, R11, 0x1 ;  /* 0x000000010b0b7836 */ /* 0x000fe20000000000 */
[----:B------:R-:W-:Y:S01]  /*0c00*/  IADD3 R10, PT, PT, R10, 0x100, RZ ;  /* 0x000001000a0a7810 */ /* 0x000fe20007ffe0ff */
[----:B------:R-:W-:-:S03]  /*0c10*/  VIADD R8, R8, 0x100 ;  /* 0x0000010008087836 */ /* 0x000fc60000000000 */
[----:B------:R-:W-:Y:S01]  /*0c20*/  ISETP.NE.AND P0, PT, R11, RZ, PT ;  /* 0x000000ff0b00720c */ /* 0x000fe20003f05270 */
[----:B--2---:R0:W-:Y:S02]  /*0c30*/  STS [R9], R12 ;  /* 0x0000000c09007388 */ /* 0x0041e40000000800 */
[----:B0-----:R-:W-:-:S10]  /*0c40*/  VIADD R9, R9, 0x400 ;  /* 0x0000040009097836 */ /* 0x001fd40000000000 */
[----:B------:R-:W-:Y:S05]  /*0c50*/  @P0 BRA `(.L_x_61) ;  /* 0xfffffffc00c40947 */ /* 0x000fea000383ffff */
[----:B------:R-:W-:Y:S05]  /*0c60*/  BSYNC.RECONVERGENT B2 ;  /* 0x0000000000027941 */ /* 0x000fea0003800200 */
.L_x_60:
[----:B------:R-:W-:-:S07]  /*0c70*/  VIADD R7, R8, 0xffffffff ;  /* 0xffffffff08077836 */ /* 0x000fce0000000000 */
.L_x_59:
[----:B------:R-:W-:Y:S05]  /*0c80*/  BSYNC.RECONVERGENT B1 ;  /* 0x0000000000017941 */ /* 0x000fea0003800200 */
.L_x_58:
[----:B------:R-:W-:-:S13]  /*0c90*/  ISETP.GE.U32.AND P0, PT, R16, 0x300, PT ;  /* 0x000003001000780c */ /* 0x000fda0003f06070 */
[----:B------:R-:W-:Y:S05]  /*0ca0*/  @!P0 BRA `(.L_x_57) ;  /* 0x0000000000bc8947 */ /* 0x000fea0003800000 */
[----:B------:R-:W0:Y:S01]  /*0cb0*/  S2UR UR6, SR_CgaCtaId ;  /* 0x00000000000679c3 */ /* 0x000e220000008800 */
[----:B------:R-:W-:Y:S01]  /*0cc0*/  UMOV UR5, 0x400 ;  /* 0x0000040000057882 */ /* 0x000fe20000000000 */
[C-C-:B------:R-:W-:Y:S01]  /*0cd0*/  IMAD.IADD R17, R2.reuse, 0x1, R7.reuse ;  /* 0x0000000102117824 */ /* 0x140fe200078e0207 */
[----:B------:R-:W-:Y:S02]  /*0ce0*/  IADD3 R15, PT, PT, R7, 0x201, RZ ;  /* 0x00000201070f7810 */ /* 0x000fe40007ffe0ff */
[----:B------:R-:W-:-:S03]  /*0cf0*/  IADD3 R16, PT, PT, -R2, UR4, R7 ;  /* 0x0000000402107c10 */ /* 0x000fc6000fffe107 */
[----:B------:R-:W1:Y:S01]  /*0d00*/  LDC R3, c[0x0][0x3a4] ;  /* 0x0000e900ff037b82 */ /* 0x000e620000000800 */
[----:B0-----:R-:W-:-:S06]  /*0d10*/  ULEA UR5, UR6, UR5, 0x18 ;  /* 0x0000000506057291 */ /* 0x001fcc000f8ec0ff */
[----:B------:R-:W-:-:S05]  /*0d20*/  LEA R17, R17, UR5, 0x2 ;  /* 0x0000000511117c11 */ /* 0x000fca000f8e10ff */
[----:B------:R-:W-:-:S07]  /*0d30*/  VIADD R17, R17, 0x800 ;  /* 0x0000080011117836 */ /* 0x000fce0000000000 */
.L_x_62:
[C---:B------:R-:W-:Y:S01]  /*0d40*/  IADD3 R20, PT, PT, R16.reuse, 0x201, RZ ;  /* 0x0000020110147810 */ /* 0x040fe20007ffe0ff */
[C---:B------:R-:W-:Y:S02]  /*0d50*/  VIADD R18, R16.reuse, 0x1 ;  /* 0x0000000110127836 */ /* 0x040fe40000000000 */
[----:B------:R-:W-:Y:S01]  /*0d60*/  VIADD R19, R16, 0x101 ;  /* 0x0000010110137836 */ /* 0x000fe20000000000 */
[-C--:B-1----:R-:W-:Y:S01]  /*0d70*/  ISETP.GE.AND P0, PT, R20, R3.reuse, PT ;  /* 0x000000031400720c */ /* 0x082fe20003f06270 */
[----:B------:R-:W-:Y:S01]  /*0d80*/  VIADD R21, R16, 0x301 ;  /* 0x0000030110157836 */ /* 0x000fe20000000000 */
[-C--:B------:R-:W-:Y:S01]  /*0d90*/  ISETP.GE.AND P2, PT, R18, R3.reuse, PT ;  /* 0x000000031200720c */ /* 0x080fe20003f46270 */
[----:B------:R-:W-:Y:S01]  /*0da0*/  IMAD.MOV.U32 R22, RZ, RZ, RZ ;  /* 0x000000ffff167224 */ /* 0x000fe200078e00ff */
[----:B------:R-:W-:Y:S01]  /*0db0*/  ISETP.LT.OR P0, PT, R20, RZ, P0 ;  /* 0x000000ff1400720c */ /* 0x000fe20000701670 */
[----:B------:R-:W-:Y:S01]  /*0dc0*/  IMAD.MOV.U32 R24, RZ, RZ, RZ ;  /* 0x000000ffff187224 */ /* 0x000fe200078e00ff */
[----:B------:R-:W-:-:S02]  /*0dd0*/  ISETP.GE.AND P3, PT, R19, R3, PT ;  /* 0x000000031300720c */ /* 0x000fc40003f66270 */
[----:B------:R-:W-:Y:S02]  /*0de0*/  ISETP.GE.AND P1, PT, R21, R3, PT ;  /* 0x000000031500720c */ /* 0x000fe40003f26270 */
[----:B------:R-:W-:Y:S02]  /*0df0*/  ISETP.LT.OR P2, PT, R18, RZ, P2 ;  /* 0x000000ff1200720c */ /* 0x000fe40001741670 */
[----:B------:R-:W-:Y:S02]  /*0e00*/  ISETP.LT.OR P3, PT, R19, RZ, P3 ;  /* 0x000000ff1300720c */ /* 0x000fe40001f61670 */
[----:B------:R-:W-:-:S03]  /*0e10*/  ISETP.LT.OR P1, PT, R21, RZ, P1 ;  /* 0x000000ff1500720c */ /* 0x000fc60000f21670 */
[----:B------:R-:W0:Y:S08]  /*0e20*/  @!P0 LDC.64 R12, c[0x0][0x380] ;  /* 0x0000e000ff0c8b82 */ /* 0x000e300000000a00 */
[----:B------:R-:W1:Y:S08]  /*0e30*/  @!P2 LDC.64 R6, c[0x0][0x380] ;  /* 0x0000e000ff06ab82 */ /* 0x000e700000000a00 */
[----:B------:R-:W2:Y:S08]  /*0e40*/  @!P3 LDC.64 R10, c[0x0][0x380] ;  /* 0x0000e000ff0abb82 */ /* 0x000eb00000000a00 */
[----:B------:R-:W3:Y:S01]  /*0e50*/  @!P1 LDC.64 R8, c[0x0][0x380] ;  /* 0x0000e000ff089b82 */ /* 0x000ee20000000a00 */
[----:B0-----:R-:W-:-:S04]  /*0e60*/  @!P0 IMAD.WIDE.U32 R12, R20, 0x4, R12 ;  /* 0x00000004140c8825 */ /* 0x001fc800078e000c */
[----:B------:R-:W-:Y:S01]  /*0e70*/  HFMA2 R20, -RZ, RZ, 0, 0 ;  /* 0x00000000ff147431 */ /* 0x000fe200000001ff */
[----:B------:R-:W4:Y:S01]  /*0e80*/  @!P0 LDG.E.CONSTANT R22, desc[UR10][R12.64] ;  /* 0x0000000a0c168981 */ /* 0x000f22000c1e9900 */
[----:B-1----:R-:W-:-:S04]  /*0e90*/  @!P2 IMAD.WIDE.U32 R6, R18, 0x4, R6 ;  /* 0x000000041206a825 */ /* 0x002fc800078e0006 */
[----:B------:R-:W-:Y:S02]  /*0ea0*/  IMAD.MOV.U32 R18, RZ, RZ, RZ ;  /* 0x000000ffff127224 */ /* 0x000fe400078e00ff */
[----:B--2---:R-:W-:-:S04]  /*0eb0*/  @!P3 IMAD.WIDE.U32 R10, R19, 0x4, R10 ;  /* 0x00000004130ab825 */ /* 0x004fc800078e000a */
[----:B------:R-:W2:Y:S04]  /*0ec0*/  @!P2 LDG.E.CONSTANT R18, desc[UR10][R6.64] ;  /* 0x0000000a0612a981 */ /* 0x000ea8000c1e9900 */
[----:B------:R-:W2:Y:S01]  /*0ed0*/  @!P3 LDG.E.CONSTANT R20, desc[UR10][R10.64] ;  /* 0x0000000a0a14b981 */ /* 0x000ea2000c1e9900 */
[----:B---3--:R-:W-:-:S05]  /*0ee0*/  @!P1 IMAD.WIDE.U32 R8, R21, 0x4, R8 ;  /* 0x0000000415089825 */ /* 0x008fca00078e0008 */
[----:B------:R-:W3:Y:S01]  /*0ef0*/  @!P1 LDG.E.CONSTANT R24, desc[UR10][R8.64] ;  /* 0x0000000a08189981 */ /* 0x000ee2000c1e9900 */
[----:B------:R-:W-:-:S04]  /*0f00*/  IADD3 R19, PT, PT, R15, 0x1ff, RZ ;  /* 0x000001ff0f137810 */ /* 0x000fc80007ffe0ff */
[----:B------:R-:W-:Y:S01]  /*0f10*/  ISETP.GE.AND P0, PT, R19, R14, PT ;  /* 0x0000000e1300720c */ /* 0x000fe20003f06270 */
[----:B------:R-:W-:Y:S02]  /*0f20*/  VIADD R15, R15, 0x400 ;  /* 0x000004000f0f7836 */ /* 0x000fe40000000000 */
[----:B------:R-:W-:Y:S01]  /*0f30*/  VIADD R16, R16, 0x400 ;  /* 0x0000040010107836 */ /* 0x000fe20000000000 */
[----:B----4-:R-:W-:Y:S04]  /*0f40*/  STS [R17], R22 ;  /* 0x0000001611007388 */ /* 0x010fe80000000800 */
[----:B--2---:R-:W-:Y:S04]  /*0f50*/  STS [R17+-0x800], R18 ;  /* 0xfff8001211007388 */ /* 0x004fe80000000800 */
[----:B------:R-:W-:Y:S04]  /*0f60*/  STS [R17+-0x400], R20 ;  /* 0xfffc001411007388 */ /* 0x000fe80000000800 */
[----:B---3--:R0:W-:Y:S02]  /*0f70*/  STS [R17+0x400], R24 ;  /* 0x0004001811007388 */ /* 0x0081e40000000800 */
[----:B0-----:R-:W-:Y:S01]  /*0f80*/  IADD3 R17, PT, PT, R17, 0x1000, RZ ;  /* 0x0000100011117810 */ /* 0x001fe20007ffe0ff */
[----:B------:R-:W-:Y:S06]  /*0f90*/  @!P0 BRA `(.L_x_62) ;  /* 0xfffffffc00688947 */ /* 0x000fec000383ffff */
.L_x_57:
[----:B------:R-:W-:Y:S05]  /*0fa0*/  BSYNC.RECONVERGENT B0 ;  /* 0x0000000000007941 */ /* 0x000fea0003800200 */
.L_x_56:
[----:B------:R-:W-:Y:S01]  /*0fb0*/  BAR.SYNC.DEFER_BLOCKING 0x0 ;  /* 0x0000000000007b1d */ /* 0x000fe20000010000 */
[----:B------:R-:W-:-:S05]  /*0fc0*/  VIADD R6, R5, UR4 ;  /* 0x0000000405067c36 */ /* 0x000fca0008000000 */
[----:B------:R-:W-:-:S13]  /*0fd0*/  ISETP.GE.AND P0, PT, R6, R3, PT ;  /* 0x000000030600720c */ /* 0x000fda0003f06270 */
[----:B------:R-:W-:Y:S05]  /*0fe0*/  @P0 EXIT ;  /* 0x000000000000094d */ /* 0x000fea0003800000 */
[----:B------:R-:W0:Y:S01]  /*0ff0*/  LDC R7, c[0x0][0x3ac] ;  /* 0x0000eb00ff077b82 */ /* 0x000e220000000800 */
[----:B------:R-:W-:Y:S01]  /*1000*/  IMAD R0, R0, R3, R6 ;  /* 0x0000000300007224 */ /* 0x000fe200078e0206 */
[----:B0-----:R-:W-:-:S04]  /*1010*/  IADD3 R7, PT, PT, R2, -0x1, R7 ;  /* 0xffffffff02077810 */ /* 0x001fc80007ffe007 */
[----:B------:R-:W-:-:S13]  /*1020*/  ISETP.GE.AND P0, PT, R6, R7, PT ;  /* 0x000000070600720c */ /* 0x000fda0003f06270 */
[----:B------:R-:W-:Y:S05]  /*1030*/  @!P0 BRA `(.L_x_63) ;  /* 0x0000000000c88947 */ /* 0x000fea0003800000 */
[----:B------:R-:W-:Y:S01]  /*1040*/  ISETP.GE.AND P0, PT, R2, 0x1, PT ;  /* 0x000000010200780c */ /* 0x000fe20003f06270 */
[----:B------:R-:W-:-:S12]  /*1050*/  IMAD.MOV.U32 R7, RZ, RZ, RZ ;  /* 0x000000ffff077224 */ /* 0x000fd800078e00ff */
[----:B------:R-:W-:Y:S05]  /*1060*/  @!P0 BRA `(.L_x_64) ;  /* 0x0000000000a88947 */ /* 0x000fea0003800000 */
[C---:B------:R-:W-:Y:S02]  /*1070*/  ISETP.GE.U32.AND P0, PT, R2.reuse, 0x4, PT ;  /* 0x000000040200780c */ /* 0x040fe40003f06070 */
[----:B------:R-:W-:Y:S02]  /*1080*/  CS2R R6, SRZ ;  /* 0x0000000000067805 */ /* 0x000fe4000001ff00 */
[----:B------:R-:W-:-:S04]  /*1090*/  LOP3.LUT R3, R2, 0x3, RZ, 0xc0, !PT ;  /* 0x0000000302037812 */ /* 0x000fc800078ec0ff */
[----:B------:R-:W-:-:S05]  /*10a0*/  ISETP.NE.AND P1, PT, R3, RZ, PT ;  /* 0x000000ff0300720c */ /* 0x000fca0003f25270 */
[----:B------:R-:W-:Y:S08]  /*10b0*/  @!P0 BRA `(.L_x_65) ;  /* 0x0000000000548947 */ /* 0x000ff00003800000 */
[----:B------:R-:W0:Y:S01]  /*10c0*/  S2UR UR5, SR_CgaCtaId ;  /* 0x00000000000579c3 */ /* 0x000e220000008800 */
[C---:B------:R-:W-:Y:S01]  /*10d0*/  LOP3.LUT R6, R2.reuse, 0x7ffffffc, RZ, 0xc0, !PT ;  /* 0x7ffffffc02067812 */ /* 0x040fe200078ec0ff */
[----:B------:R-:W-:Y:S01]  /*10e0*/  IMAD.MOV.U32 R7, RZ, RZ, RZ ;  /* 0x000000ffff077224 */ /* 0x000fe200078e00ff */
[----:B------:R-:W-:Y:S01]  /*10f0*/  IADD3 R18, PT, PT, R2, R5, RZ ;  /* 0x0000000502127210 */ /* 0x000fe20007ffe0ff */
[----:B------:R-:W-:Y:S02]  /*1100*/  UMOV UR4, 0x400 ;  /* 0x0000040000047882 */ /* 0x000fe40000000000 */
[----:B------:R-:W-:Y:S01]  /*1110*/  IMAD.MOV R12, RZ, RZ, -R6 ;  /* 0x000000ffff0c7224 */ /* 0x000fe200078e0a06 */
[----:B0-----:R-:W-:-:S12]  /*1120*/  ULEA UR4, UR5, UR4, 0x18 ;  /* 0x0000000405047291 */ /* 0x001fd8000f8ec0ff */
.L_x_66:
[----:B------:R-:W-:Y:S01]  /*1130*/  LEA R13, R18, UR4, 0x2 ;  /* 0x00000004120d7c11 */ /* 0x000fe2000f8e10ff */
[----:B------:R-:W-:Y:S01]  /*1140*/  LDS.128 R8, [UR4] ;  /* 0x00000004ff087984 */ /* 0x000fe20008000c00 */
[----:B------:R-:W-:Y:S01]  /*1150*/  IADD3 R12, PT, PT, R12, 0x4, RZ ;  /* 0x000000040c0c7810 */ /* 0x000fe20007ffe0ff */
[----:B------:R-:W-:Y:S02]  /*1160*/  UIADD3 UR4, UPT, UPT, UR4, 0x10, URZ ;  /* 0x0000001004047890 */ /* 0x000fe4000fffe0ff */
[----:B------:R-:W0:Y:S01]  /*1170*/  LDS R14, [R13] ;  /* 0x000000000d0e7984 */ /* 0x000e220000000800 */
[----:B------:R-:W-:-:S03]  /*1180*/  ISETP.NE.AND P0, PT, R12, RZ, PT ;  /* 0x000000ff0c00720c */ /* 0x000fc60003f05270 */
[----:B------:R-:W1:Y:S04]  /*1190*/  LDS R15, [R13+0x4] ;  /* 0x000004000d0f7984 */ /* 0x000e680000000800 */
[----:B------:R-:W2:Y:S04]  /*11a0*/  LDS R16, [R13+0x8] ;  /* 0x000008000d107984 */ /* 0x000ea80000000800 */
[----:B------:R-:W3:Y:S01]  /*11b0*/  LDS R17, [R13+0xc] ;  /* 0x00000c000d117984 */ /* 0x000ee20000000800 */
[----:B0-----:R-:W-:-:S04]  /*11c0*/  FFMA R8, R14, R8, R7 ;  /* 0x000000080e087223 */ /* 0x001fc80000000007 */
[----:B-1----:R-:W-:-:S04]  /*11d0*/  FFMA R9, R9, R15, R8 ;  /* 0x0000000f09097223 */ /* 0x002fc80000000008 */
[----:B--2---:R-:W-:-:S04]  /*11e0*/  FFMA R10, R10, R16, R9 ;  /* 0x000000100a0a7223 */ /* 0x004fc80000000009 */
[----:B---3--:R-:W-:Y:S01]  /*11f0*/  FFMA R7, R11, R17, R10 ;  /* 0x000000110b077223 */ /* 0x008fe2000000000a */
[----:B------:R-:W-:Y:S06]  /*1200*/  @P0 BRA `(.L_x_66) ;  /* 0xfffffffc00c80947 */ /* 0x000fec000383ffff */
.L_x_65:
[----:B------:R-:W-:Y:S05]  /*1210*/  @!P1 BRA `(.L_x_64) ;  /* 0x00000000003c9947 */ /* 0x000fea0003800000 */
[----:B------:R-:W0:Y:S01]  /*1220*/  S2R R9, SR_CgaCtaId ;  /* 0x0000000000097919 */ /* 0x000e220000008800 */
[----:B------:R-:W-:Y:S01]  /*1230*/  MOV R8, 0x400 ;  /* 0x0000040000087802 */ /* 0x000fe20000000f00 */
[----:B------:R-:W-:Y:S01]  /*1240*/  IMAD.MOV R3, RZ, RZ, -R3 ;  /* 0x000000ffff037224 */ /* 0x000fe200078e0a03 */
[----:B------:R-:W-:Y:S02]  /*1250*/  IADD3 R2, PT, PT, R2, R5, R6 ;  /* 0x0000000502027210 */ /* 0x000fe40007ffe006 */
[----:B0-----:R-:W-:-:S04]  /*1260*/  LEA R9, R9, R8, 0x18 ;  /* 0x0000000809097211 */ /* 0x001fc800078ec0ff */
[----:B------:R-:W-:Y:S01]  /*1270*/  LEA R2, R2, R9, 0x2 ;  /* 0x0000000902027211 */ /* 0x000fe200078e10ff */
[----:B------:R-:W-:-:S07]  /*1280*/  IMAD R6, R6, 0x4, R9 ;  /* 0x0000000406067824 */ /* 0x000fce00078e0209 */
.L_x_67:
[----:B------:R0:W-:Y:S01]  /*1290*/  LDS R8, [R2] ;  /* 0x0000000002087984 */ /* 0x0001e20000000800 */
[----:B------:R-:W-:-:S03]  /*12a0*/  VIADD R3, R3, 0x1 ;  /* 0x0000000103037836 */ /* 0x000fc60000000000 */
[----:B------:R1:W2:Y:S02]  /*12b0*/  LDS R5, [R6] ;  /* 0x0000000006057984 */ /* 0x0002a40000000800 */
[----:B------:R-:W-:Y:S01]  /*12c0*/  ISETP.NE.AND P0, PT, R3, RZ, PT ;  /* 0x000000ff0300720c */ /* 0x000fe20003f05270 */
[----:B0-----:R-:W-:Y:S01]  /*12d0*/  VIADD R2, R2, 0x4 ;  /* 0x0000000402027836 */ /* 0x001fe20000000000 */
[----:B-1----:R-:W-:Y:S01]  /*12e0*/  IADD3 R6, PT, PT, R6, 0x4, RZ ;  /* 0x0000000406067810 */ /* 0x002fe20007ffe0ff */
[----:B--2---:R-:W-:-:S10]  /*12f0*/  FFMA R7, R8, R5, R7 ;  /* 0x0000000508077223 */ /* 0x004fd40000000007 */
[----:B------:R-:W-:Y:S05]  /*1300*/  @P0 BRA `(.L_x_67) ;  /* 0xfffffffc00e00947 */ /* 0x000fea000383ffff */
.L_x_64:
[----:B------:R-:W0:Y:S01]  /*1310*/  LDC.64 R2, c[0x0][0x3b0] ;  /* 0x0000ec00ff027b82 */ /* 0x000e220000000a00 */
[----:B-----5:R-:W-:Y:S01]  /*1320*/  FMUL R7, R4, R7 ;  /* 0x0000000704077220 */ /* 0x020fe20000400000 */
[----:B0-----:R-:W-:-:S05]  /*1330*/  IMAD.WIDE R2, R0, 0x4, R2 ;  /* 0x0000000400027825 */ /* 0x001fca00078e0202 */
[----:B------:R-:W-:Y:S01]  /*1340*/  STG.E desc[UR10][R2.64], R7 ;  /* 0x0000000702007986 */ /* 0x000fe2000c10190a */
[----:B------:R-:W-:Y:S05]  /*1350*/  EXIT ;  /* 0x000000000000794d */ /* 0x000fea0003800000 */
.L_x_63:
[----:B------:R-:W0:Y:S01]  /*1360*/  LDC.64 R2, c[0x0][0x3b0] ;  /* 0x0000ec00ff027b82 */ /* 0x000e220000000a00 */
[----:B------:R-:W-:Y:S02]  /*1370*/  IMAD.MOV.U32 R5, RZ, RZ, 0x7fc00000 ;  /* 0x7fc00000ff057424 */ /* 0x000fe400078e00ff */
[----:B0-----:R-:W-:-:S05]  /*1380*/  IMAD.WIDE R2, R0, 0x4, R2 ;  /* 0x0000000400027825 */ /* 0x001fca00078e0202 */
[----:B------:R-:W-:Y:S01]  /*1390*/  STG.E desc[UR10][R2.64], R5 ;  /* 0x0000000502007986 */ /* 0x000fe2000c10190a */
[----:B------:R-:W-:Y:S05]  /*13a0*/  EXIT ;  /* 0x000000000000794d */ /* 0x000fea0003800000 */
.L_x_68:
        /* <DEDUP_REMOVED lines=13> */
.L_x_173:


//--------------------- .text.alma_batch_tiled_f32_tile128 --------------------------
	.section	.text.alma_batch_tiled_f32_tile128,"ax",@progbits
	.align	128
        .global         alma_batch_tiled_f32_tile128
        .type           alma_batch_tiled_f32_tile128,@function
        .size           alma_batch_tiled_f32_tile128,(.L_x_174 - alma_batch_tiled_f32_tile128)
        .other          alma_batch_tiled_f32_tile128,@"STO_CUDA_ENTRY STV_DEFAULT"
alma_batch_tiled_f32_tile128:
.text.alma_batch_tiled_f32_tile128:
        /* <DEDUP_REMOVED lines=46> */
.L_x_73:
        /* <DEDUP_REMOVED lines=8> */
.L_x_72:
[----:B------:R-:W-:Y:S05]  /*0360*/  BSYNC.RECONVERGENT B1 ;  /* 0x0000000000017941 */ /* 0x000fea0003800200 */
.L_x_71:
        /* <DEDUP_REMOVED lines=20> */
.L_x_76:
        /* <DEDUP_REMOVED lines=44> */
.L_x_75:
[----:B------:R-:W-:Y:S05]  /*0770*/  BSYNC.RECONVERGENT B1 ;  /* 0x0000000000017941 */ /* 0x000fea0003800200 */
.L_x_74:
        /* <DEDUP_REMOVED lines=27> */
.L_x_78:
[----:B------:R-:W-:Y:S05]  /*0930*/  BSYNC.RECONVERGENT B1 ;  /* 0x0000000000017941 */ /* 0x000fea0003800200 */
.L_x_77:
        /* <DEDUP_REMOVED lines=11> */
.L_x_70:
[----:B------:R-:W-:Y:S05]  /*09f0*/  BSYNC.RECONVERGENT B0 ;  /* 0x0000000000007941 */ /* 0x000fea0003800200 */
.L_x_69:
        /* <DEDUP_REMOVED lines=23> */
.L_x_84:
        /* <DEDUP_REMOVED lines=16> */
.L_x_83:
[----:B------:R-:W-:-:S07]  /*0c70*/  VIADD R7, R8, 0xffffffff ;  /* 0xffffffff08077836 */ /* 0x000fce0000000000 */
.L_x_82:
[----:B------:R-:W-:Y:S05]  /*0c80*/  BSYNC.RECONVERGENT B1 ;  /* 0x0000000000017941 */ /* 0x000fea0003800200 */
.L_x_81:
        /* <DEDUP_REMOVED lines=11> */
.L_x_85:
        /* <DEDUP_REMOVED lines=38> */
.L_x_80:
[----:B------:R-:W-:Y:S05]  /*0fa0*/  BSYNC.RECONVERGENT B0 ;  /* 0x0000000000007941 */ /* 0x000fea0003800200 */
.L_x_79:
        /* <DEDUP_REMOVED lines=24> */
.L_x_89:
        /* <DEDUP_REMOVED lines=14> */
.L_x_88:
        /* <DEDUP_REMOVED lines=8> */
.L_x_90:
        /* <DEDUP_REMOVED lines=8> */
.L_x_87:
[----:B------:R-:W0:Y:S01]  /*1310*/  LDC.64 R2, c[0x0][0x3b0] ;  /* 0x0000ec00ff027b82 */ /* 0x000e220000000a00 */
[----:B-----5:R-:W-:Y:S01]  /*1320*/  FMUL R7, R4, R7 ;  /* 0x0000000704077220 */ /* 0x020fe20000400000 */
[----:B0-----:R-:W-:-:S05]  /*1330*/  IMAD.WIDE R2, R0, 0x4, R2 ;  /* 0x0000000400027825 */ /* 0x001fca00078e0202 */
[----:B------:R-:W-:Y:S01]  /*1340*/  STG.E desc[UR10][R2.64], R7 ;  /* 0x0000000702007986 */ /* 0x000fe2000c10190a */
[----:B------:R-:W-:Y:S05]  /*1350*/  EXIT ;  /* 0x000000000000794d */ /* 0x000fea0003800000 */
.L_x_86:
[----:B------:R-:W0:Y:S01]  /*1360*/  LDC.64 R2, c[0x0][0x3b0] ;  /* 0x0000ec00ff027b82 */ /* 0x000e220000000a00 */
[----:B------:R-:W-:Y:S02]  /*1370*/  IMAD.MOV.U32 R5, RZ, RZ, 0x7fc00000 ;  /* 0x7fc00000ff057424 */ /* 0x000fe400078e00ff */
[----:B0-----:R-:W-:-:S05]  /*1380*/  IMAD.WIDE R2, R0, 0x4, R2 ;  /* 0x0000000400027825 */ /* 0x001fca00078e0202 */
[----:B------:R-:W-:Y:S01]  /*1390*/  STG.E desc[UR10][R2.64], R5 ;  /* 0x0000000502007986 */ /* 0x000fe2000c10190a */
[----:B------:R-:W-:Y:S05]  /*13a0*/  EXIT ;  /* 0x000000000000794d */ /* 0x000fea0003800000 */
.L_x_91:
        /* <DEDUP_REMOVED lines=13> */
.L_x_174:


//--------------------- .text.alma_batch_tiled_async_f32 --------------------------
	.section	.text.alma_batch_tiled_async_f32,"ax",@progbits
	.align	128
        .global         alma_batch_tiled_async_f32
        .type           alma_batch_tiled_async_f32,@function
        .size           alma_batch_tiled_async_f32,(.L_x_168 - alma_batch_tiled_async_f32)
        .other          alma_batch_tiled_async_f32,@"STO_CUDA_ENTRY STV_DEFAULT"
alma_batch_tiled_async_f32:
.text.alma_batch_tiled_async_f32:
[----:B------:R-:W-:Y:S01]  /*0000*/  LDC R1, c[0x0][0x37c] ;  /* 0x0000df00ff017b82 */ /* 0x000fe20000000800 */
[----:B------:R-:W0:Y:S01]  /*0010*/  S2R R4, SR_CTAID.Y ;  /* 0x0000000000047919 */ /* 0x000e220000002600 */
[----:B------:R-:W0:Y:S02]  /*0020*/  LDCU UR4, c[0x0][0x3a4] ;  /* 0x00007480ff0477ac */ /* 0x000e240008000800 */
[----:B0-----:R-:W-:-:S13]  /*0030*/  ISETP.GE.AND P0, PT, R4, UR4, PT ;  /* 0x0000000404007c0c */ /* 0x001fda000bf06270 */
[----:B------:R-:W-:Y:S05]  /*0040*/  @P0 EXIT ;  /* 0x000000000000094d */ /* 0x000fea0003800000 */
[----:B------:R-:W0:Y:S01]  /*0050*/  S2UR UR4, SR_CTAID.X ;  /* 0x00000000000479c3 */ /* 0x000e220000002500 */
[----:B------:R-:W0:Y:S07]  /*0060*/  LDCU UR8, c[0x0][0x360] ;  /* 0x00006c00ff0877ac */ /* 0x000e2e0008000800 */
[----:B------:R-:W1:Y:S01]  /*0070*/  LDC R0, c[0x0][0x3a0] ;  /* 0x0000e800ff007b82 */ /* 0x000e620000000800 */
[----:B0-----:R-:W-:-:S06]  /*0080*/  UIMAD UR4, UR8, UR4, URZ ;  /* 0x00000004080472a4 */ /* 0x001fcc000f8e02ff */
[----:B-1----:R-:W-:-:S13]  /*0090*/  ISETP.LE.AND P0, PT, R0, UR4, PT ;  /* 0x0000000400007c0c */ /* 0x002fda000bf03270 */
[----:B------:R-:W-:Y:S05]  /*00a0*/  @P0 EXIT ;  /* 0x000000000000094d */ /* 0x000fea0003800000 */
[----:B------:R-:W0:Y:S01]  /*00b0*/  LDC.64 R6, c[0x0][0x398] ;  /* 0x0000e600ff067b82 */ /* 0x000e220000000a00 */
[----:B------:R-:W1:Y:S07]  /*00c0*/  LDCU.64 UR6, c[0x0][0x358] ;  /* 0x00006b00ff0677ac */ /* 0x000e6e0008000a00 */
[----:B------:R-:W2:Y:S08]  /*00d0*/  LDC.64 R2, c[0x0][0x388] ;  /* 0x0000e200ff027b82 */ /* 0x000eb00000000a00 */
[----:B------:R-:W3:Y:S01]  /*00e0*/  LDC.64 R8, c[0x0][0x390] ;  /* 0x0000e400ff087b82 */ /* 0x000ee20000000a00 */
[----:B0-----:R-:W-:-:S06]  /*00f0*/  IMAD.WIDE.U32 R6, R4, 0x4, R6 ;  /* 0x0000000404067825 */ /* 0x001fcc00078e0006 */
[----:B-1----:R-:W4:Y:S01]  /*0100*/  LDG.E.CONSTANT R7, desc[UR6][R6.64] ;  /* 0x0000000606077981 */ /* 0x002f22000c1e9900 */
[----:B--2---:R-:W-:-:S06]  /*0110*/  IMAD.WIDE.U32 R2, R4, 0x4, R2 ;  /* 0x0000000404027825 */ /* 0x004fcc00078e0002 */
[----:B------:R-:W2:Y:S01]  /*0120*/  LDG.E.CONSTANT R2, desc[UR6][R2.64] ;  /* 0x0000000602027981 */ /* 0x000ea2000c1e9900 */
[----:B---3--:R-:W-:-:S06]  /*0130*/  IMAD.WIDE.U32 R8, R4, 0x4, R8 ;  /* 0x0000000404087825 */ /* 0x008fcc00078e0008 */
[----:B------:R-:W3:Y:S01]  /*0140*/  LDG.E.CONSTANT R8, desc[UR6][R8.64] ;  /* 0x0000000608087981 */ /* 0x000ee2000c1e9900 */
[----:B----4-:R-:W0:Y:S01]  /*0150*/  MUFU.RCP R10, R7 ;  /* 0x00000007000a7308 */ /* 0x010e220000001000 */
[----:B--2---:R-:W-:-:S07]  /*0160*/  I2FP.F32.S32 R0, R2 ;  /* 0x0000000200007245 */ /* 0x004fce0000201400 */
[----:B------:R-:W1:Y:S01]  /*0170*/  FCHK P0, R0, R7 ;  /* 0x0000000700007302 */ /* 0x000e620000000000 */
[----:B0-----:R-:W-:-:S04]  /*0180*/  FFMA R5, -R7, R10, 1 ;  /* 0x3f80000007057423 */ /* 0x001fc8000000010a */
[----:B------:R-:W-:Y:S01]  /*0190*/  FFMA R13, R10, R5, R10 ;  /* 0x000000050a0d7223 */ /* 0x000fe2000000000a */
[----:B------:R-:W-:-:S03]  /*01a0*/  VIADD R5, R2, 0xffffffff ;  /* 0xffffffff02057836 */ /* 0x000fc60000000000 */
[----:B------:R-:W-:Y:S02]  /*01b0*/  FFMA R10, R0, R13, RZ ;  /* 0x0000000d000a7223 */ /* 0x000fe400000000ff */
[----:B------:R-:W-:Y:S02]  /*01c0*/  I2FP.F32.S32 R11, R5 ;  /* 0x00000005000b7245 */ /* 0x000fe40000201400 */
[----:B------:R-:W-:-:S03]  /*01d0*/  FFMA R3, -R7, R10, R0 ;  /* 0x0000000a07037223 */ /* 0x000fc60000000100 */
[----:B---3--:R-:W-:Y:S01]  /*01e0*/  FMUL R6, R8, R11 ;  /* 0x0000000b08067220 */ /* 0x008fe20000400000 */
[----:B------:R-:W-:Y:S01]  /*01f0*/  FFMA R3, R13, R3, R10 ;  /* 0x000000030d037223 */ /* 0x000fe2000000000a */
[----:B-1----:R-:W-:Y:S06]  /*0200*/  @!P0 BRA `(.L_x_92) ;  /* 0x0000000000108947 */ /* 0x002fec0003800000 */
[----:B------:R-:W-:Y:S01]  /*0210*/  IMAD.MOV.U32 R3, RZ, RZ, R7 ;  /* 0x000000ffff037224 */ /* 0x000fe200078e0007 */
[----:B------:R-:W-:-:S07]  /*0220*/  MOV R10, 0x240 ;  /* 0x00000240000a7802 */ /* 0x000fce0000000f00 */
[----:B------:R-:W-:Y:S05]  /*0230*/  CALL.REL.NOINC `($__internal_3_$__cuda_sm3x_div_rn_noftz_f32_slowpath) ;  /* 0x0000000c00647944 */ /* 0x000fea0003c00000 */
[----:B------:R-:W-:-:S07]  /*0240*/  IMAD.MOV.U32 R3, RZ, RZ, R0 ;  /* 0x000000ffff037224 */ /* 0x000fce00078e0000 */
.L_x_92:
[----:B------:R-:W0:Y:S02]  /*0250*/  S2R R7, SR_TID.X ;  /* 0x0000000000077919 */ /* 0x000e240000002100 */
[----:B0-----:R-:W-:-:S13]  /*0260*/  ISETP.NE.AND P0, PT, R7, RZ, PT ;  /* 0x000000ff0700720c */ /* 0x001fda0003f05270 */
[----:B------:R-:W0:Y:S01]  /*0270*/  @!P0 S2R R9, SR_CgaCtaId ;  /* 0x0000000000098919 */ /* 0x000e220000008800 */
[----:B------:R-:W-:-:S04]  /*0280*/  @!P0 MOV R0, 0x400 ;  /* 0x0000040000008802 */ /* 0x000fc80000000f00 */
[----:B0-----:R-:W-:-:S05]  /*0290*/  @!P0 LEA R0, R9, R0, 0x18 ;  /* 0x0000000009008211 */ /* 0x001fca00078ec0ff */
[----:B------:R0:W-:Y:S01]  /*02a0*/  @!P0 STS [R0], RZ ;  /* 0x000000ff00008388 */ /* 0x0001e20000000800 */
[----:B------:R-:W-:Y:S01]  /*02b0*/  BAR.SYNC.DEFER_BLOCKING 0x0 ;  /* 0x0000000000007b1d */ /* 0x000fe20000010000 */
[----:B------:R-:W-:-:S13]  /*02c0*/  ISETP.GE.AND P0, PT, R7, R2, PT ;  /* 0x000000020700720c */ /* 0x000fda0003f06270 */
[----:B0-----:R-:W-:Y:S05]  /*02d0*/  @P0 BRA `(.L_x_93) ;  /* 0x0000000000ac0947 */ /* 0x001fea0003800000 */
[----:B------:R-:W0:Y:S01]  /*02e0*/  S2R R11, SR_CgaCtaId ;  /* 0x00000000000b7919 */ /* 0x000e220000008800 */
[----:B------:R-:W-:Y:S01]  /*02f0*/  MOV R8, 0x400 ;  /* 0x0000040000087802 */ /* 0x000fe20000000f00 */
[----:B------:R-:W-:Y:S01]  /*0300*/  FADD R0, R3, R3 ;  /* 0x0000000303007221 */ /* 0x000fe20000000000 */
[----:B------:R-:W-:-:S03]  /*0310*/  IMAD.MOV.U32 R9, RZ, RZ, R7 ;  /* 0x000000ffff097224 */ /* 0x000fc600078e0007 */
[----:B------:R-:W-:Y:S02]  /*0320*/  VIADD R8, R8, 0x10 ;  /* 0x0000001008087836 */ /* 0x000fe40000000000 */
[----:B------:R-:W-:-:S03]  /*0330*/  FMUL R3, R0, R3 ;  /* 0x0000000300037220 */ /* 0x000fc60000400000 */
[----:B0-----:R-:W-:-:S07]  /*0340*/  LEA R8, R11, R8, 0x18 ;  /* 0x000000080b087211 */ /* 0x001fce00078ec0ff */
.L_x_98:
[----:B0-----:R-:W0:Y:S01]  /*0350*/  MUFU.RCP R0, R3 ;  /* 0x0000000300007308 */ /* 0x001e220000001000 */
[----:B------:R-:W-:Y:S01]  /*0360*/  I2FP.F32.S32 R11, R9 ;  /* 0x00000009000b7245 */ /* 0x000fe20000201400 */
[----:B------:R-:W-:Y:S05]  /*0370*/  YIELD ;  /* 0x0000000000007946 */ /* 0x000fea0003800000 */
[----:B------:R-:W-:Y:S01]  /*0380*/  FADD R11, -R6, R11 ;  /* 0x0000000b060b7221 */ /* 0x000fe20000000100 */
[----:B------:R-:W-:Y:S01]  /*0390*/  BSSY.RECONVERGENT B0, `(.L_x_94) ;  /* 0x000000c000007945 */ /* 0x000fe20003800200 */
[----:B0-----:R-:W-:-:S04]  /*03a0*/  FFMA R13, -R3, R0, 1 ;  /* 0x3f800000030d7423 */ /* 0x001fc80000000100 */
[----:B------:R-:W-:Y:S01]  /*03b0*/  FFMA R13, R0, R13, R0 ;  /* 0x0000000d000d7223 */ /* 0x000fe20000000000 */
[----:B------:R-:W-:-:S04]  /*03c0*/  FMUL R0, R11, R11 ;  /* 0x0000000b0b007220 */ /* 0x000fc80000400000 */
[----:B------:R-:W0:Y:S01]  /*03d0*/  FCHK P0, R0, R3 ;  /* 0x0000000300007302 */ /* 0x000e220000000000 */
[----:B------:R-:W-:-:S04]  /*03e0*/  FFMA R10, R0, R13, RZ ;  /* 0x0000000d000a7223 */ /* 0x000fc800000000ff */
[----:B------:R-:W-:-:S04]  /*03f0*/  FFMA R11, -R3, R10, R0 ;  /* 0x0000000a030b7223 */ /* 0x000fc80000000100 */
[----:B------:R-:W-:Y:S01]  /*0400*/  FFMA R10, R13, R11, R10 ;  /* 0x0000000b0d0a7223 */ /* 0x000fe2000000000a */
[----:B0-----:R-:W-:Y:S06]  /*0410*/  @!P0 BRA `(.L_x_95) ;  /* 0x00000000000c8947 */ /* 0x001fec0003800000 */
[----:B------:R-:W-:-:S07]  /*0420*/  MOV R10, 0x440 ;  /* 0x00000440000a7802 */ /* 0x000fce0000000f00 */
[----:B------:R-:W-:Y:S05]  /*0430*/  CALL.REL.NOINC `($__internal_3_$__cuda_sm3x_div_rn_noftz_f32_slowpath) ;  /* 0x0000000800e47944 */ /* 0x000fea0003c00000 */
[----:B------:R-:W-:-:S07]  /*0440*/  IMAD.MOV.U32 R10, RZ, RZ, R0 ;  /* 0x000000ffff0a7224 */ /* 0x000fce00078e0000 */
.L_x_95:
[----:B------:R-:W-:Y:S05]  /*0450*/  BSYNC.RECONVERGENT B0 ;  /* 0x0000000000007941 */ /* 0x000fea0003800200 */
.L_x_94:
[----:B------:R-:W-:Y:S01]  /*0460*/  FMUL R10, R10, -1.4426950216293334961 ;  /* 0xbfb8aa3b0a0a7820 */ /* 0x000fe20000400000 */
[----:B------:R-:W0:Y:S01]  /*0470*/  S2R R13, SR_CgaCtaId ;  /* 0x00000000000d7919 */ /* 0x000e220000008800 */
[----:B------:R-:W-:Y:S01]  /*0480*/  IMAD R0, R9, 0x4, R8 ;  /* 0x0000000409007824 */ /* 0x000fe200078e0208 */
[----:B------:R-:W-:Y:S01]  /*0490*/  MOV R12, 0x400 ;  /* 0x00000400000c7802 */ /* 0x000fe20000000f00 */
[----:B------:R-:W-:Y:S01]  /*04a0*/  BSSY.RECONVERGENT B0, `(.L_x_96) ;  /* 0x000000b000007945 */ /* 0x000fe20003800200 */
[----:B------:R-:W-:-:S13]  /*04b0*/  FSETP.GEU.AND P0, PT, R10, -126, PT ;  /* 0xc2fc00000a00780b */ /* 0x000fda0003f0e000 */
[----:B------:R-:W-:-:S04]  /*04c0*/  @!P0 FMUL R10, R10, 0.5 ;  /* 0x3f0000000a0a8820 */ /* 0x000fc80000400000 */
[----:B------:R-:W1:Y:S01]  /*04d0*/  MUFU.EX2 R11, R10 ;  /* 0x0000000a000b7308 */ /* 0x000e620000000800 */
[----:B0-----:R-:W-:Y:S01]  /*04e0*/  LEA R14, R13, R12, 0x18 ;  /* 0x0000000c0d0e7211 */ /* 0x001fe200078ec0ff */
[----:B-1----:R-:W-:-:S05]  /*04f0*/  @!P0 FMUL R11, R11, R11 ;  /* 0x0000000b0b0b8220 */ /* 0x002fca0000400000 */
[----:B------:R0:W-:Y:S02]  /*0500*/  STS [R0], R11 ;  /* 0x0000000b00007388 */ /* 0x0001e40000000800 */
.L_x_97:
[----:B------:R-:W1:Y:S02]  /*0510*/  LDS R12, [R14] ;  /* 0x000000000e0c7984 */ /* 0x000e640000000800 */
[----:B-1----:R-:W-:-:S05]  /*0520*/  FADD R13, R11, R12 ;  /* 0x0000000c0b0d7221 */ /* 0x002fca0000000000 */
[----:B------:R-:W1:Y:S02]  /*0530*/  ATOMS.CAST.SPIN P0, [R14], R12, R13 ;  /* 0x0000000c0e00758d */ /* 0x000e64000180000d */
[----:B-1----:R-:W-:Y:S05]  /*0540*/  @!P0 BRA `(.L_x_97) ;  /* 0xfffffffc00f08947 */ /* 0x002fea000383ffff */
[----:B------:R-:W-:Y:S05]  /*0550*/  BSYNC.RECONVERGENT B0 ;  /* 0x0000000000007941 */ /* 0x000fea0003800200 */
.L_x_96:
[----:B------:R-:W-:-:S05]  /*0560*/  VIADD R9, R9, UR8 ;  /* 0x0000000809097c36 */ /* 0x000fca0008000000 */
[----:B------:R-:W-:-:S13]  /*0570*/  ISETP.GE.AND P0, PT, R9, R2, PT ;  /* 0x000000020900720c */ /* 0x000fda0003f06270 */
[----:B------:R-:W-:Y:S05]  /*0580*/  @!P0 BRA `(.L_x_98) ;  /* 0xfffffffc00708947 */ /* 0x000fea000383ffff */
.L_x_93:
[----:B------:R-:W-:Y:S05]  /*0590*/  WARPSYNC.ALL ;  /* 0x0000000000007948 */ /* 0x000fea0003800000 */
[----:B------:R-:W1:Y:S08]  /*05a0*/  S2UR UR10, SR_CgaCtaId ;  /* 0x00000000000a79c3 */ /* 0x000e700000008800 */
[----:B------:R-:W-:Y:S01]  /*05b0*/  BAR.SYNC.DEFER_BLOCKING 0x0 ;  /* 0x0000000000007b1d */ /* 0x000fe20000010000 */
[----:B------:R-:W-:-:S04]  /*05c0*/  IADD3 R6, PT, PT, R5, UR8, RZ ;  /* 0x0000000805067c10 */ /* 0x000fc8000fffe0ff */
[----:B------:R-:W-:Y:S01]  /*05d0*/  ISETP.GE.AND P0, PT, R7, R6, PT ;  /* 0x000000060700720c */ /* 0x000fe20003f06270 */
[----:B------:R-:W-:Y:S01]  /*05e0*/  UMOV UR9, 0x400 ;  /* 0x0000040000097882 */ /* 0x000fe20000000000 */
[----:B------:R-:W-:Y:S01]  /*05f0*/  BSSY.RECONVERGENT B0, `(.L_x_99) ;  /* 0x0000019000007945 */ /* 0x000fe20003800200 */
[----:B-1----:R-:W-:-:S09]  /*0600*/  ULEA UR5, UR10, UR9, 0x18 ;  /* 0x000000090a057291 */ /* 0x002fd2000f8ec0ff */
[----:B0-----:R-:W0:Y:S01]  /*0610*/  LDS R0, [UR5] ;  /* 0x00000005ff007984 */ /* 0x001e220008000800 */
[----:B------:R-:W-:Y:S05]  /*0620*/  @P0 BRA `(.L_x_100) ;  /* 0x0000000000540947 */ /* 0x000fea0003800000 */
[----:B------:R-:W1:Y:S01]  /*0630*/  LDC R14, c[0x0][0x3a0] ;  /* 0x0000e800ff0e7b82 */ /* 0x000e620000000800 */
[----:B------:R-:W-:Y:S01]  /*0640*/  UIADD3 UR5, UPT, UPT, UR9, 0x10, URZ ;  /* 0x0000001009057890 */ /* 0x000fe2000fffe0ff */
[----:B------:R-:W-:Y:S01]  /*0650*/  IADD3 R12, PT, PT, -R5, UR4, RZ ;  /* 0x00000004050c7c10 */ /* 0x000fe2000fffe1ff */
[----:B------:R-:W-:Y:S02]  /*0660*/  IMAD.MOV.U32 R13, RZ, RZ, R7 ;  /* 0x000000ffff0d7224 */ /* 0x000fe400078e0007 */
[----:B------:R-:W-:-:S03]  /*0670*/  ULEA UR5, UR10, UR5, 0x18 ;  /* 0x000000050a057291 */ /* 0x000fc6000f8ec0ff */
[----:B------:R-:W2:Y:S03]  /*0680*/  LDC.64 R8, c[0x0][0x380] ;  /* 0x0000e000ff087b82 */ /* 0x000ea60000000a00 */
[----:B------:R-:W-:-:S07]  /*0690*/  LEA R3, R2, UR5, 0x2 ;  /* 0x0000000502037c11 */ /* 0x000fce000f8e10ff */
.L_x_103:
[----:B-1----:R-:W-:Y:S01]  /*06a0*/  IMAD.IADD R11, R12, 0x1, R13 ;  /* 0x000000010c0b7824 */ /* 0x002fe200078e020d */
[----:B------:R-:W-:Y:S01]  /*06b0*/  BSSY.RECONVERGENT B1, `(.L_x_101) ;  /* 0x0000008000017945 */ /* 0x000fe20003800200 */
[----:B------:R-:W-:Y:S02]  /*06c0*/  IMAD R15, R13, 0x4, R3 ;  /* 0x000000040d0f7824 */ /* 0x000fe400078e0203 */
[----:B------:R-:W-:Y:S01]  /*06d0*/  IMAD.MOV.U32 R10, RZ, RZ, RZ ;  /* 0x000000ffff0a7224 */ /* 0x000fe200078e00ff */
[----:B-1----:R-:W-:-:S04]  /*06e0*/  ISETP.GE.AND P0, PT, R11, R14, PT ;  /* 0x0000000e0b00720c */ /* 0x002fc80003f06270 */
[----:B------:R-:W-:-:S13]  /*06f0*/  ISETP.LT.OR P0, PT, R11, RZ, P0 ;  /* 0x000000ff0b00720c */ /* 0x000fda0000701670 */
[----:B------:R-:W-:Y:S05]  /*0700*/  @P0 BRA `(.L_x_102) ;  /* 0x0000000000080947 */ /* 0x000fea0003800000 */
[----:B--2---:R-:W-:-:S06]  /*0710*/  IMAD.WIDE.U32 R10, R11, 0x4, R8 ;  /* 0x000000040b0a7825 */ /* 0x004fcc00078e0008 */
[----:B------:R1:W5:Y:S02]  /*0720*/  LDG.E.CONSTANT R10, desc[UR6][R10.64] ;  /* 0x000000060a0a7981 */ /* 0x000364000c1e9900 */
.L_x_102:
[----:B------:R-:W-:Y:S05]  /*0730*/  BSYNC.RECONVERGENT B1 ;  /* 0x0000000000017941 */ /* 0x000fea0003800200 */
.L_x_101:
[----:B-----5:R3:W-:Y:S01]  /*0740*/  STS [R15], R10 ;  /* 0x0000000a0f007388 */ /* 0x0207e20000000800 */
[----:B------:R-:W-:-:S05]  /*0750*/  VIADD R13, R13, UR8 ;  /* 0x000000080d0d7c36 */ /* 0x000fca0008000000 */
[----:B------:R-:W-:-:S13]  /*0760*/  ISETP.GE.AND P0, PT, R13, R6, PT ;  /* 0x000000060d00720c */ /* 0x000fda0003f06270 */
[----:B---3--:R-:W-:Y:S05]  /*0770*/  @!P0 BRA `(.L_x_103) ;  /* 0xfffffffc00c88947 */ /* 0x008fea000383ffff */
.L_x_100:
[----:B------:R-:W-:Y:S05]  /*0780*/  BSYNC.RECONVERGENT B0 ;  /* 0x0000000000007941 */ /* 0x000fea0003800200 */
.L_x_99:
[----:B------:R-:W3:Y:S01]  /*0790*/  LDCU UR5, c[0x0][0x3a0] ;  /* 0x00007400ff0577ac */ /* 0x000ee20008000800 */
[----:B------:R-:W-:Y:S01]  /*07a0*/  VIADD R3, R7, UR4 ;  /* 0x0000000407037c36 */ /* 0x000fe20008000000 */
[----:B------:R-:W-:Y:S04]  /*07b0*/  BAR.SYNC.DEFER_BLOCKING 0x0 ;  /* 0x0000000000007b1d */ /* 0x000fe80000010000 */
[----:B---3--:R-:W-:-:S13]  /*07c0*/  ISETP.GE.AND P0, PT, R3, UR5, PT ;  /* 0x0000000503007c0c */ /* 0x008fda000bf06270 */
[----:B------:R-:W-:Y:S05]  /*07d0*/  @P0 EXIT ;  /* 0x000000000000094d */ /* 0x000fea0003800000 */
[----:B------:R-:W3:Y:S01]  /*07e0*/  LDCU UR4, c[0x0][0x3a8] ;  /* 0x00007500ff0477ac */ /* 0x000ee20008000800 */
[----:B------:R-:W-:Y:S02]  /*07f0*/  IMAD R4, R4, UR5, R3 ;  /* 0x0000000504047c24 */ /* 0x000fe4000f8e0203 */
[----:B---3--:R-:W-:-:S05]  /*0800*/  VIADD R6, R5, UR4 ;  /* 0x0000000405067c36 */ /* 0x008fca0008000000 */
[----:B------:R-:W-:-:S13]  /*0810*/  ISETP.GE.AND P0, PT, R3, R6, PT ;  /* 0x000000060300720c */ /* 0x000fda0003f06270 */
[----:B------:R-:W-:Y:S05]  /*0820*/  @!P0 BRA `(.L_x_104) ;  /* 0x0000000400048947 */ /* 0x000fea0003800000 */
[----:B------:R-:W-:Y:S01]  /*0830*/  ISETP.GE.AND P0, PT, R2, 0x1, PT ;  /* 0x000000010200780c */ /* 0x000fe20003f06270 */
[----:B------:R-:W-:-:S12]  /*0840*/  HFMA2 R3, -RZ, RZ, 0, 0 ;  /* 0x00000000ff037431 */ /* 0x000fd800000001ff */
[----:B------:R-:W-:Y:S05]  /*0850*/  @!P0 BRA `(.L_x_105) ;  /* 0x0000000000b48947 */ /* 0x000fea0003800000 */
[C---:B------:R-:W-:Y:S01]  /*0860*/  ISETP.GE.U32.AND P0, PT, R2.reuse, 0x4, PT ;  /* 0x000000040200780c */ /* 0x040fe20003f06070 */
[----:B------:R-:W-:Y:S01]  /*0870*/  IMAD.MOV.U32 R3, RZ, RZ, RZ ;  /* 0x000000ffff037224 */ /* 0x000fe200078e00ff */
[----:B------:R-:W-:Y:S01]  /*0880*/  LOP3.LUT R5, R2, 0x3, RZ, 0xc0, !PT ;  /* 0x0000000302057812 */ /* 0x000fe200078ec0ff */
[----:B------:R-:W-:-:S03]  /*0890*/  IMAD.MOV.U32 R6, RZ, RZ, RZ ;  /* 0x000000ffff067224 */ /* 0x000fc600078e00ff */
[----:B------:R-:W-:-:S07]  /*08a0*/  ISETP.NE.AND P1, PT, R5, RZ, PT ;  /* 0x000000ff0500720c */ /* 0x000fce0003f25270 */
[----:B------:R-:W-:Y:S06]  /*08b0*/  @!P0 BRA `(.L_x_106) ;  /* 0x0000000000588947 */ /* 0x000fec0003800000 */
[----:B------:R-:W3:Y:S01]  /*08c0*/  S2UR UR5, SR_CgaCtaId ;  /* 0x00000000000579c3 */ /* 0x000ee20000008800 */
[C---:B------:R-:W-:Y:S01]  /*08d0*/  LOP3.LUT R6, R2.reuse, 0x7ffffffc, RZ, 0xc0, !PT ;  /* 0x7ffffffc02067812 */ /* 0x040fe200078ec0ff */
[----:B------:R-:W-:Y:S01]  /*08e0*/  UMOV UR4, 0x400 ;  /* 0x0000040000047882 */ /* 0x000fe20000000000 */
[----:B------:R-:W-:Y:S01]  /*08f0*/  IMAD.IADD R18, R2, 0x1, R7 ;  /* 0x0000000102127824 */ /* 0x000fe200078e0207 */
[----:B------:R-:W-:Y:S01]  /*0900*/  UIADD3 UR4, UPT, UPT, UR4, 0x10, URZ ;  /* 0x0000001004047890 */ /* 0x000fe2000fffe0ff */
[----:B------:R-:W-:Y:S02]  /*0910*/  IMAD.MOV.U32 R3, RZ, RZ, RZ ;  /* 0x000000ffff037224 */ /* 0x000fe400078e00ff */
[----:B------:R-:W-:Y:S01]  /*0920*/  IMAD.MOV R12, RZ, RZ, -R6 ;  /* 0x000000ffff0c7224 */ /* 0x000fe200078e0a06 */
[----:B---3--:R-:W-:-:S12]  /*0930*/  ULEA UR4, UR5, UR4, 0x18 ;  /* 0x0000000405047291 */ /* 0x008fd8000f8ec0ff */
.L_x_107:
[----:B------:R-:W-:Y:S01]  /*0940*/  LEA R13, R18, UR4, 0x2 ;  /* 0x00000004120d7c11 */ /* 0x000fe2000f8e10ff */
[----:B-12---:R-:W-:Y:S01]  /*0950*/  LDS.128 R8, [UR4] ;  /* 0x00000004ff087984 */ /* 0x006fe20008000c00 */
[----:B------:R-:W-:Y:S01]  /*0960*/  VIADD R12, R12, 0x4 ;  /* 0x000000040c0c7836 */ /* 0x000fe20000000000 */
[----:B------:R-:W-:Y:S02]  /*0970*/  UIADD3 UR4, UPT, UPT, UR4, 0x10, URZ ;  /* 0x0000001004047890 */ /* 0x000fe4000fffe0ff */
[----:B------:R-:W1:Y:S02]  /*0980*/  LDS R14, [R13] ;  /* 0x000000000d0e7984 */ /* 0x000e640000000800 */
[----:B------:R-:W-:Y:S02]  /*0990*/  ISETP.NE.AND P0, PT, R12, RZ, PT ;  /* 0x000000ff0c00720c */ /* 0x000fe40003f05270 */
[----:B------:R-:W2:Y:S04]  /*09a0*/  LDS R15, [R13+0x4] ;  /* 0x000004000d0f7984 */ /* 0x000ea80000000800 */
[----:B------:R-:W3:Y:S04]  /*09b0*/  LDS R16, [R13+0x8] ;  /* 0x000008000d107984 */ /* 0x000ee80000000800 */
[----:B------:R-:W4:Y:S01]  /*09c0*/  LDS R17, [R13+0xc] ;  /* 0x00000c000d117984 */ /* 0x000f220000000800 */
[----:B-1----:R-:W-:-:S04]  /*09d0*/  FFMA R8, R14, R8, R3 ;  /* 0x000000080e087223 */ /* 0x002fc80000000003 */
[----:B--2---:R-:W-:-:S04]  /*09e0*/  FFMA R9, R9, R15, R8 ;  /* 0x0000000f09097223 */ /* 0x004fc80000000008 */
[----:B---3--:R-:W-:-:S04]  /*09f0*/  FFMA R10, R10, R16, R9 ;  /* 0x000000100a0a7223 */ /* 0x008fc80000000009 */
[----:B----4-:R-:W-:Y:S01]  /*0a00*/  FFMA R3, R11, R17, R10 ;  /* 0x000000110b037223 */ /* 0x010fe2000000000a */
[----:B------:R-:W-:Y:S06]  /*0a10*/  @P0 BRA `(.L_x_107) ;  /* 0xfffffffc00c80947 */ /* 0x000fec000383ffff */
.L_x_106:
[----:B------:R-:W-:Y:S05]  /*0a20*/  @!P1 BRA `(.L_x_105) ;  /* 0x0000000000409947 */ /* 0x000fea0003800000 */
[----:B--2---:R-:W2:Y:S01]  /*0a30*/  S2R R9, SR_CgaCtaId ;  /* 0x0000000000097919 */ /* 0x004ea20000008800 */
[----:B------:R-:W-:Y:S02]  /*0a40*/  MOV R8, 0x400 ;  /* 0x0000040000087802 */ /* 0x000fe40000000f00 */
[----:B------:R-:W-:Y:S02]  /*0a50*/  IADD3 R2, PT, PT, R2, R7, R6 ;  /* 0x0000000702027210 */ /* 0x000fe40007ffe006 */
[----:B------:R-:W-:Y:S01]  /*0a60*/  IADD3 R5, PT, PT, -R5, RZ, RZ ;  /* 0x000000ff05057210 */ /* 0x000fe20007ffe1ff */
[----:B------:R-:W-:-:S05]  /*0a70*/  VIADD R8, R8, 0x10 ;  /* 0x0000001008087836 */ /* 0x000fca0000000000 */
[----:B--2---:R-:W-:-:S05]  /*0a80*/  LEA R9, R9, R8, 0x18 ;  /* 0x0000000809097211 */ /* 0x004fca00078ec0ff */
[--C-:B------:R-:W-:Y:S02]  /*0a90*/  IMAD R6, R6, 0x4, R9.reuse ;  /* 0x0000000406067824 */ /* 0x100fe400078e0209 */
[----:B------:R-:W-:-:S07]  /*0aa0*/  IMAD.U32 R2, R2, 0x4, R9 ;  /* 0x0000000402027824 */ /* 0x000fce00078e0009 */
.L_x_108:
[----:B------:R2:W-:Y:S01]  /*0ab0*/  LDS R8, [R2] ;  /* 0x0000000002087984 */ /* 0x0005e20000000800 */
[----:B------:R-:W-:-:S03]  /*0ac0*/  VIADD R5, R5, 0x1 ;  /* 0x0000000105057836 */ /* 0x000fc60000000000 */
[----:B------:R3:W4:Y:S02]  /*0ad0*/  LDS R7, [R6] ;  /* 0x0000000006077984 */ /* 0x0007240000000800 */
[----:B------:R-:W-:Y:S01]  /*0ae0*/  ISETP.NE.AND P0, PT, R5, RZ, PT ;  /* 0x000000ff0500720c */ /* 0x000fe20003f05270 */
[----:B--2---:R-:W-:Y:S02]  /*0af0*/  VIADD R2, R2, 0x4 ;  /* 0x0000000402027836 */ /* 0x004fe40000000000 */
[----:B---3--:R-:W-:Y:S02]  /*0b00*/  VIADD R6, R6, 0x4 ;  /* 0x0000000406067836 */ /* 0x008fe40000000000 */
[----:B----4-:R-:W-:-:S08]  /*0b10*/  FFMA R3, R8, R7, R3 ;  /* 0x0000000708037223 */ /* 0x010fd00000000003 */
[----:B------:R-:W-:Y:S05]  /*0b20*/  @P0 BRA `(.L_x_108) ;  /* 0xfffffffc00e00947 */ /* 0x000fea000383ffff */
.L_x_105:
[----:B0-----:R-:W-:-:S05]  /*0b30*/  VIADD R2, R0, 0x1800000 ;  /* 0x0180000000027836 */ /* 0x001fca0000000000 */
[----:B------:R-:W-:-:S04]  /*0b40*/  LOP3.LUT R2, R2, 0x7f800000, RZ, 0xc0, !PT ;  /* 0x7f80000002027812 */ /* 0x000fc800078ec0ff */
[----:B------:R-:W-:-:S13]  /*0b50*/  ISETP.GT.U32.AND P0, PT, R2, 0x1ffffff, PT ;  /* 0x01ffffff0200780c */ /* 0x000fda0003f04070 */
[----:B------:R-:W-:Y:S05]  /*0b60*/  @P0 BRA `(.L_x_109) ;  /* 0x0000000000100947 */ /* 0x000fea0003800000 */
[----:B------:R-:W-:-:S07]  /*0b70*/  MOV R2, 0xb90 ;  /* 0x00000b9000027802 */ /* 0x000fce0000000f00 */
[----:B-12---:R-:W-:Y:S05]  /*0b80*/  CALL.REL.NOINC `($__internal_2_$__cuda_sm20_rcp_rn_f32_slowpath) ;  /* 0x0000000000407944 */ /* 0x006fea0003c00000 */
[----:B------:R-:W-:Y:S01]  /*0b90*/  IMAD.MOV.U32 R2, RZ, RZ, R5 ;  /* 0x000000ffff027224 */ /* 0x000fe200078e0005 */
[----:B------:R-:W-:Y:S06]  /*0ba0*/  BRA `(.L_x_110) ;  /* 0x0000000000107947 */ /* 0x000fec0003800000 */
.L_x_109:
[----:B------:R-:W0:Y:S02]  /*0bb0*/  MUFU.RCP R5, R0 ;  /* 0x0000000000057308 */ /* 0x000e240000001000 */
[----:B0-----:R-:W-:-:S04]  /*0bc0*/  FFMA R2, R0, R5, -1 ;  /* 0xbf80000000027423 */ /* 0x001fc80000000005 */
[----:B------:R-:W-:-:S04]  /*0bd0*/  FADD.FTZ R2, -R2, -RZ ;  /* 0x800000ff02027221 */ /* 0x000fc80000010100 */
[----:B------:R-:W-:-:S07]  /*0be0*/  FFMA R2, R5, R2, R5 ;  /* 0x0000000205027223 */ /* 0x000fce0000000005 */
.L_x_110:
[----:B------:R-:W0:Y:S01]  /*0bf0*/  LDC.64 R6, c[0x0][0x3b0] ;  /* 0x0000ec00ff067b82 */ /* 0x000e220000000a00 */
[----:B------:R-:W-:Y:S01]  /*0c00*/  FMUL R3, R2, R3 ;  /* 0x0000000302037220 */ /* 0x000fe20000400000 */
[----:B0-----:R-:W-:-:S05]  /*0c10*/  IMAD.WIDE R4, R4, 0x4, R6 ;  /* 0x0000000404047825 */ /* 0x001fca00078e0206 */
[----:B------:R-:W-:Y:S01]  /*0c20*/  STG.E desc[UR6][R4.64], R3 ;  /* 0x0000000304007986 */ /* 0x000fe2000c101906 */
[----:B------:R-:W-:Y:S05]  /*0c30*/  EXIT ;  /* 0x000000000000794d */ /* 0x000fea0003800000 */
.L_x_104:
[----:B------:R-:W3:Y:S01]  /*0c40*/  LDC.64 R2, c[0x0][0x3b0] ;  /* 0x0000ec00ff027b82 */ /* 0x000ee20000000a00 */
[----:B------:R-:W-:Y:S01]  /*0c50*/  MOV R5, 0x7fc00000 ;  /* 0x7fc0000000057802 */ /* 0x000fe20000000f00 */
[----:B---3--:R-:W-:-:S05]  /*0c60*/  IMAD.WIDE R2, R4, 0x4, R2 ;  /* 0x0000000404027825 */ /* 0x008fca00078e0202 */
[----:B------:R-:W-:Y:S01]  /*0c70*/  STG.E desc[UR6][R2.64], R5 ;  /* 0x0000000502007986 */ /* 0x000fe2000c101906 */
[----:B------:R-:W-:Y:S05]  /*0c80*/  EXIT ;  /* 0x000000000000794d */ /* 0x000fea0003800000 */
        .weak           $__internal_2_$__cuda_sm20_rcp_rn_f32_slowpath
        .type           $__internal_2_$__cuda_sm20_rcp_rn_f32_slowpath,@function
        .size           $__internal_2_$__cuda_sm20_rcp_rn_f32_slowpath,($__internal_3_$__cuda_sm3x_div_rn_noftz_f32_slowpath - $__internal_2_$__cuda_sm20_rcp_rn_f32_slowpath)
$__internal_2_$__cuda_sm20_rcp_rn_f32_slowpath:
[----:B------:R-:W-:-:S05]  /*0c90*/  IMAD.SHL.U32 R5, R0, 0x2, RZ ;  /* 0x0000000200057824 */ /* 0x000fca00078e00ff */
        /* <DEDUP_REMOVED lines=8> */
[----:B---3--:R-:W2:Y:S02]  /*0d20*/  MUFU.RCP R5, R6 ;  /* 0x0000000600057308 */ /* 0x008ea40000001000 */
[----:B--2---:R-:W-:-:S04]  /*0d30*/  FFMA R0, R6, R5, -1 ;  /* 0xbf80000006007423 */ /* 0x004fc80000000005 */
[----:B------:R-:W-:-:S04]  /*0d40*/  FADD.FTZ R0, -R0, -RZ ;  /* 0x800000ff00007221 */ /* 0x000fc80000010100 */
[----:B------:R-:W-:-:S04]  /*0d50*/  FFMA R0, R5, R0, R5 ;  /* 0x0000000005007223 */ /* 0x000fc80000000005 */
[----:B------:R-:W-:Y:S01]  /*0d60*/  FFMA R5, R0, 1.84467440737095516160e+19, RZ ;  /* 0x5f80000000057823 */ /* 0x000fe200000000ff */
[----:B------:R-:W-:Y:S06]  /*0d70*/  BRA `(.L_x_112) ;  /* 0x0000000000887947 */ /* 0x000fec0003800000 */
.L_x_111:
[----:B------:R-:W-:-:S05]  /*0d80*/  VIADD R6, R5, 0xffffff03 ;  /* 0xffffff0305067836 */ /* 0x000fca0000000000 */
[----:B------:R-:W-:-:S13]  /*0d90*/  ISETP.GT.U32.AND P0, PT, R6, 0x1, PT ;  /* 0x000000010600780c */ /* 0x000fda0003f04070 */
[----:B------:R-:W-:Y:S05]  /*0da0*/  @P0 BRA `(.L_x_113) ;  /* 0x0000000000780947 */ /* 0x000fea0003800000 */
[----:B------:R-:W-:Y:S01]  /*0db0*/  LOP3.LUT R7, R0, 0x7fffff, RZ, 0xc0, !PT ;  /* 0x007fffff00077812 */ /* 0x000fe200078ec0ff */
[----:B------:R-:W-:-:S03]  /*0dc0*/  IMAD.MOV.U32 R11, RZ, RZ, 0x3 ;  /* 0x00000003ff0b7424 */ /* 0x000fc600078e00ff */
        /* <DEDUP_REMOVED lines=11> */
[----:B------:R-:W-:-:S03]  /*0e80*/  LOP3.LUT R7, R12, R9, RZ, 0xc0, !PT ;  /* 0x000000090c077212 */ /* 0x000fc600078ec0ff */
[----:B------:R-:W-:Y:S01]  /*0e90*/  IMAD.MOV R8, RZ, RZ, -R8 ;  /* 0x000000ffff087224 */ /* 0x000fe200078e0a08 */
[----:B------:R-:W-:-:S04]  /*0ea0*/  SHF.R.U32.HI R7, RZ, R6, R7 ;  /* 0x00000006ff077219 */ /* 0x000fc80000011607 */
[----:B------:R-:W-:Y:S02]  /*0eb0*/  LOP3.LUT P1, RZ, R8, R6, R9, 0xf8, !PT ;  /* 0x0000000608ff7212 */ /* 0x000fe4000782f809 */
[C---:B------:R-:W-:Y:S02]  /*0ec0*/  LOP3.LUT P0, RZ, R7.reuse, 0x1, RZ, 0xc0, !PT ;  /* 0x0000000107ff7812 */ /* 0x040fe4000780c0ff */
[----:B------:R-:W-:-:S04]  /*0ed0*/  LOP3.LUT P2, RZ, R7, 0x2, RZ, 0xc0, !PT ;  /* 0x0000000207ff7812 */ /* 0x000fc8000784c0ff */
[----:B------:R-:W-:Y:S02]  /*0ee0*/  PLOP3.LUT P0, PT, P0, P1, P2, 0xe0, 0x0 ;  /* 0x000000000000781c */ /* 0x000fe40000703c20 */
[----:B------:R-:W-:Y:S02]  /*0ef0*/  LOP3.LUT P1, RZ, R0, 0x7fffff, RZ, 0xc0, !PT ;  /* 0x007fffff00ff7812 */ /* 0x000fe4000782c0ff */
[----:B------:R-:W-:-:S05]  /*0f00*/  SEL R6, RZ, 0x1, !P0 ;  /* 0x00000001ff067807 */ /* 0x000fca0004000000 */
[----:B------:R-:W-:-:S05]  /*0f10*/  IMAD.MOV R6, RZ, RZ, -R6 ;  /* 0x000000ffff067224 */ /* 0x000fca00078e0a06 */
[----:B------:R-:W-:Y:S01]  /*0f20*/  ISETP.GE.AND P0, PT, R6, RZ, PT ;  /* 0x000000ff0600720c */ /* 0x000fe20003f06270 */
[----:B------:R-:W-:-:S05]  /*0f30*/  VIADD R6, R5, 0xffffff04 ;  /* 0xffffff0405067836 */ /* 0x000fca0000000000 */
[----:B------:R-:W-:-:S07]  /*0f40*/  SHF.R.U32.HI R5, RZ, R6, R9 ;  /* 0x00000006ff057219 */ /* 0x000fce0000011609 */
[----:B------:R-:W-:-:S05]  /*0f50*/  @!P0 IADD3 R5, PT, PT, R5, 0x1, RZ ;  /* 0x0000000105058810 */ /* 0x000fca0007ffe0ff */
[----:B------:R-:W-:-:S05]  /*0f60*/  @!P1 IMAD.SHL.U32 R5, R5, 0x2, RZ ;  /* 0x0000000205059824 */ /* 0x000fca00078e00ff */
[----:B------:R-:W-:Y:S01]  /*0f70*/  LOP3.LUT R5, R5, 0x80000000, R0, 0xf8, !PT ;  /* 0x8000000005057812 */ /* 0x000fe200078ef800 */
[----:B------:R-:W-:Y:S06]  /*0f80*/  BRA `(.L_x_112) ;  /* 0x0000000000047947 */ /* 0x000fec0003800000 */
.L_x_113:
[----:B------:R0:W1:Y:S02]  /*0f90*/  MUFU.RCP R5, R0 ;  /* 0x0000000000057308 */ /* 0x0000640000001000 */
.L_x_112:
[----:B------:R-:W-:Y:S02]  /*0fa0*/  IMAD.MOV.U32 R6, RZ, RZ, R2 ;  /* 0x000000ffff067224 */ /* 0x000fe400078e0002 */
[----:B------:R-:W-:-:S04]  /*0fb0*/  IMAD.MOV.U32 R7, RZ, RZ, 0x0 ;  /* 0x00000000ff077424 */ /* 0x000fc800078e00ff */
[----:B0123--:R-:W-:Y:S05]  /*0fc0*/  RET.REL.NODEC R6 `(alma_batch_tiled_async_f32) ;  /* 0xfffffff0060c7950 */ /* 0x00ffea0003c3ffff */
        .weak           $__internal_3_$__cuda_sm3x_div_rn_noftz_f32_slowpath
        .type           $__internal_3_$__cuda_sm3x_div_rn_noftz_f32_slowpath,@function
        .size           $__internal_3_$__cuda_sm3x_div_rn_noftz_f32_slowpath,(.L_x_168 - $__internal_3_$__cuda_sm3x_div_rn_noftz_f32_slowpath)
$__internal_3_$__cuda_sm3x_div_rn_noftz_f32_slowpath:
[--C-:B------:R-:W-:Y:S01]  /*0fd0*/  SHF.R.U32.HI R12, RZ, 0x17, R3.reuse ;  /* 0x00000017ff0c7819 */ /* 0x100fe20000011603 */
[----:B------:R-:W-:Y:S01]  /*0fe0*/  BSSY.RECONVERGENT B1, `(.L_x_114) ;  /* 0x0000063000017945 */ /* 0x000fe20003800200 */
[----:B------:R-:W-:Y:S01]  /*0ff0*/  SHF.R.U32.HI R11, RZ, 0x17, R0 ;  /* 0x00000017ff0b7819 */ /* 0x000fe20000011600 */
[----:B------:R-:W-:Y:S01]  /*1000*/  IMAD.MOV.U32 R13, RZ, RZ, R3 ;  /* 0x000000ffff0d7224 */ /* 0x000fe200078e0003 */
[----:B------:R-:W-:Y:S02]  /*1010*/  LOP3.LUT R12, R12, 0xff, RZ, 0xc0, !PT ;  /* 0x000000ff0c0c7812 */ /* 0x000fe400078ec0ff */
[----:B------:R-:W-:-:S03]  /*1020*/  LOP3.LUT R16, R11, 0xff, RZ, 0xc0, !PT ;  /* 0x000000ff0b107812 */ /* 0x000fc600078ec0ff */
[----:B------:R-:W-:Y:S02]  /*1030*/  VIADD R15, R12, 0xffffffff ;  /* 0xffffffff0c0f7836 */ /* 0x000fe40000000000 */
[----:B------:R-:W-:-:S03]  /*1040*/  VIADD R14, R16, 0xffffffff ;  /* 0xffffffff100e7836 */ /* 0x000fc60000000000 */
        /* <DEDUP_REMOVED lines=22> */
[----:B------:R-:W-:Y:S01]  /*11b0*/  @P0 MOV R11, RZ ;  /* 0x000000ff000b0202 */ /* 0x000fe20000000f00 */
[----:B------:R-:W-:Y:S02]  /*11c0*/  @!P0 IMAD.MOV.U32 R11, RZ, RZ, -0x40 ;  /* 0xffffffc0ff0b8424 */ /* 0x000fe400078e00ff */
[----:B------:R-:W-:Y:S01]  /*11d0*/  @!P0 FFMA R0, R0, 1.84467440737095516160e+19, RZ ;  /* 0x5f80000000008823 */ /* 0x000fe200000000ff */
[----:B------:R-:W-:Y:S01]  /*11e0*/  @!P1 FFMA R13, R3, 1.84467440737095516160e+19, RZ ;  /* 0x5f800000030d9823 */ /* 0x000fe200000000ff */
[----:B------:R-:W-:-:S07]  /*11f0*/  @!P1 VIADD R11, R11, 0x40 ;  /* 0x000000400b0b9836 */ /* 0x000fce0000000000 */
.L_x_115:
[----:B------:R-:W-:Y:S01]  /*1200*/  LEA R14, R12, 0xc0800000, 0x17 ;  /* 0xc08000000c0e7811 */ /* 0x000fe200078eb8ff */
[----:B------:R-:W-:Y:S04]  /*1210*/  BSSY.RECONVERGENT B2, `(.L_x_120) ;  /* 0x0000036000027945 */ /* 0x000fe80003800200 */
[----:B------:R-:W-:Y:S02]  /*1220*/  IMAD.IADD R14, R13, 0x1, -R14 ;  /* 0x000000010d0e7824 */ /* 0x000fe400078e0a0e */
[----:B------:R-:W-:Y:S02]  /*1230*/  VIADD R13, R16, 0xffffff81 ;  /* 0xffffff81100d7836 */ /* 0x000fe40000000000 */
[----:B------:R0:W1:Y:S01]  /*1240*/  MUFU.RCP R15, R14 ;  /* 0x0000000e000f7308 */ /* 0x0000620000001000 */
[----:B------:R-:W-:Y:S01]  /*1250*/  FADD.FTZ R17, -R14, -RZ ;  /* 0x800000ff0e117221 */ /* 0x000fe20000010100 */
[C---:B------:R-:W-:Y:S01]  /*1260*/  IMAD R0, R13.reuse, -0x800000, R0 ;  /* 0xff8000000d007824 */ /* 0x040fe200078e0200 */
[----:B0-----:R-:W-:-:S05]  /*1270*/  IADD3 R14, PT, PT, R13, 0x7f, -R12 ;  /* 0x0000007f0d0e7810 */ /* 0x001fca0007ffe80c */
[----:B------:R-:W-:Y:S02]  /*1280*/  IMAD.IADD R11, R14, 0x1, R11 ;  /* 0x000000010e0b7824 */ /* 0x000fe400078e020b */
[----:B-1----:R-:W-:-:S04]  /*1290*/  FFMA R16, R15, R17, 1 ;  /* 0x3f8000000f107423 */ /* 0x002fc80000000011 */
[----:B------:R-:W-:-:S04]  /*12a0*/  FFMA R18, R15, R16, R15 ;  /* 0x000000100f127223 */ /* 0x000fc8000000000f */
[----:B------:R-:W-:-:S04]  /*12b0*/  FFMA R15, R0, R18, RZ ;  /* 0x00000012000f7223 */ /* 0x000fc800000000ff */
[----:B------:R-:W-:-:S04]  /*12c0*/  FFMA R16, R17, R15, R0 ;  /* 0x0000000f11107223 */ /* 0x000fc80000000000 */
[----:B------:R-:W-:-:S04]  /*12d0*/  FFMA R15, R18, R16, R15 ;  /* 0x00000010120f7223 */ /* 0x000fc8000000000f */
[----:B------:R-:W-:-:S04]  /*12e0*/  FFMA R16, R17, R15, R0 ;  /* 0x0000000f11107223 */ /* 0x000fc80000000000 */
[----:B------:R-:W-:-:S05]  /*12f0*/  FFMA R0, R18, R16, R15 ;  /* 0x0000001012007223 */ /* 0x000fca000000000f */
[----:B------:R-:W-:-:S04]  /*1300*/  SHF.R.U32.HI R12, RZ, 0x17, R0 ;  /* 0x00000017ff0c7819 */ /* 0x000fc80000011600 */
[----:B------:R-:W-:-:S05]  /*1310*/  LOP3.LUT R12, R12, 0xff, RZ, 0xc0, !PT ;  /* 0x000000ff0c0c7812 */ /* 0x000fca00078ec0ff */
[----:B------:R-:W-:-:S05]  /*1320*/  IMAD.IADD R17, R12, 0x1, R11 ;  /* 0x000000010c117824 */ /* 0x000fca00078e020b */
[----:B------:R-:W-:-:S04]  /*1330*/  IADD3 R12, PT, PT, R17, -0x1, RZ ;  /* 0xffffffff110c7810 */ /* 0x000fc80007ffe0ff */
        /* <DEDUP_REMOVED lines=10> */
[C---:B------:R-:W-:Y:S02]  /*13e0*/  VIADD R14, R17.reuse, 0x20 ;  /* 0x00000020110e7836 */ /* 0x040fe40000000000 */
[CCC-:B------:R-:W-:Y:S01]  /*13f0*/  FFMA.RM R12, R18.reuse, R16.reuse, R15.reuse ;  /* 0x00000010120c7223 */ /* 0x1c0fe2000000400f */
[----:B------:R-:W-:Y:S02]  /*1400*/  ISETP.NE.AND P2, PT, R17, RZ, PT ;  /* 0x000000ff1100720c */ /* 0x000fe40003f45270 */
[----:B------:R-:W-:Y:S01]  /*1410*/  LOP3.LUT R13, R11, 0x7fffff, RZ, 0xc0, !PT ;  /* 0x007fffff0b0d7812 */ /* 0x000fe200078ec0ff */
[----:B------:R-:W-:Y:S01]  /*1420*/  FFMA.RP R11, R18, R16, R15 ;  /* 0x00000010120b7223 */ /* 0x000fe2000000800f */
[----:B------:R-:W-:Y:S01]  /*1430*/  IMAD.MOV R15, RZ, RZ, -R17 ;  /* 0x000000ffff0f7224 */ /* 0x000fe200078e0a11 */
[----:B------:R-:W-:Y:S02]  /*1440*/  ISETP.NE.AND P1, PT, R17, RZ, PT ;  /* 0x000000ff1100720c */ /* 0x000fe40003f25270 */
[----:B------:R-:W-:-:S02]  /*1450*/  LOP3.LUT R13, R13, 0x800000, RZ, 0xfc, !PT ;  /* 0x008000000d0d7812 */ /* 0x000fc400078efcff */
[----:B------:R-:W-:Y:S02]  /*1460*/  FSETP.NEU.FTZ.AND P0, PT, R11, R12, PT ;  /* 0x0000000c0b00720b */ /* 0x000fe40003f1d000 */
[----:B------:R-:W-:Y:S02]  /*1470*/  SHF.L.U32 R14, R13, R14, RZ ;  /* 0x0000000e0d0e7219 */ /* 0x000fe400000006ff */
[----:B------:R-:W-:Y:S02]  /*1480*/  SEL R12, R15, RZ, P2 ;  /* 0x000000ff0f0c7207 */ /* 0x000fe40001000000 */
[----:B------:R-:W-:Y:S02]  /*1490*/  ISETP.NE.AND P1, PT, R14, RZ, P1 ;  /* 0x000000ff0e00720c */ /* 0x000fe40000f25270 */
[----:B------:R-:W-:Y:S02]  /*14a0*/  SHF.R.U32.HI R12, RZ, R12, R13 ;  /* 0x0000000cff0c7219 */ /* 0x000fe4000001160d */
[----:B------:R-:W-:-:S02]  /*14b0*/  PLOP3.LUT P0, PT, P0, P1, PT, 0xf8, 0x8f ;  /* 0x00000000008f781c */ /* 0x000fc40000703f70 */
[----:B------:R-:W-:Y:S02]  /*14c0*/  SHF.R.U32.HI R14, RZ, 0x1, R12 ;  /* 0x00000001ff0e7819 */ /* 0x000fe4000001160c */
[----:B------:R-:W-:-:S04]  /*14d0*/  SEL R11, RZ, 0x1, !P0 ;  /* 0x00000001ff0b7807 */ /* 0x000fc80004000000 */
[----:B------:R-:W-:-:S04]  /*14e0*/  LOP3.LUT R11, R11, 0x1, R14, 0xf8, !PT ;  /* 0x000000010b0b7812 */ /* 0x000fc800078ef80e */
[----:B------:R-:W-:-:S05]  /*14f0*/  LOP3.LUT R11, R11, R12, RZ, 0xc0, !PT ;  /* 0x0000000c0b0b7212 */ /* 0x000fca00078ec0ff */
[----:B------:R-:W-:-:S05]  /*1500*/  IMAD.IADD R11, R14, 0x1, R11 ;  /* 0x000000010e0b7824 */ /* 0x000fca00078e020b */
[----:B------:R-:W-:Y:S01]  /*1510*/  LOP3.LUT R0, R11, R0, RZ, 0xfc, !PT ;  /* 0x000000000b007212 */ /* 0x000fe200078efcff */
[----:B------:R-:W-:Y:S06]  /*1520*/  BRA `(.L_x_123) ;  /* 0x0000000000107947 */ /* 0x000fec0003800000 */
.L_x_122:
[----:B------:R-:W-:-:S04]  /*1530*/  LOP3.LUT R0, R0, 0x80000000, RZ, 0xc0, !PT ;  /* 0x8000000000007812 */ /* 0x000fc800078ec0ff */
[----:B------:R-:W-:Y:S01]  /*1540*/  LOP3.LUT R0, R0, 0x7f800000, RZ, 0xfc, !PT ;  /* 0x7f80000000007812 */ /* 0x000fe200078efcff */
[----:B------:R-:W-:Y:S06]  /*1550*/  BRA `(.L_x_123) ;  /* 0x0000000000047947 */ /* 0x000fec0003800000 */
.L_x_121:
[----:B------:R-:W-:-:S07]  /*1560*/  IMAD R0, R11, 0x800000, R0 ;  /* 0x008000000b007824 */ /* 0x000fce00078e0200 */
.L_x_123:
[----:B------:R-:W-:Y:S05]  /*1570*/  BSYNC.RECONVERGENT B2 ;  /* 0x0000000000027941 */ /* 0x000fea0003800200 */
.L_x_120:
[----:B------:R-:W-:Y:S05]  /*1580*/  BRA `(.L_x_124) ;  /* 0x0000000000207947 */ /* 0x000fea0003800000 */
.L_x_119:
[----:B------:R-:W-:-:S04]  /*1590*/  LOP3.LUT R0, R13, 0x80000000, R0, 0x48, !PT ;  /* 0x800000000d007812 */ /* 0x000fc800078e4800 */
[----:B------:R-:W-:Y:S01]  /*15a0*/  LOP3.LUT R0, R0, 0x7f800000, RZ, 0xfc, !PT ;  /* 0x7f80000000007812 */ /* 0x000fe200078efcff */
[----:B------:R-:W-:Y:S06]  /*15b0*/  BRA `(.L_x_124) ;  /* 0x0000000000147947 */ /* 0x000fec0003800000 */
.L_x_118:
[----:B------:R-:W-:Y:S01]  /*15c0*/  LOP3.LUT R0, R13, 0x80000000, R0, 0x48, !PT ;  /* 0x800000000d007812 */ /* 0x000fe200078e4800 */
[----:B------:R-:W-:Y:S06]  /*15d0*/  BRA `(.L_x_124) ;  /* 0x00000000000c7947 */ /* 0x000fec0003800000 */
.L_x_117:
[----:B------:R-:W0:Y:S01]  /*15e0*/  MUFU.RSQ R0, -QNAN ;  /* 0xffc0000000007908 */ /* 0x000e220000001400 */
[----:B------:R-:W-:Y:S05]  /*15f0*/  BRA `(.L_x_124) ;  /* 0x0000000000047947 */ /* 0x000fea0003800000 */
.L_x_116:
[----:B------:R-:W-:-:S07]  /*1600*/  FADD.FTZ R0, R0, R3 ;  /* 0x0000000300007221 */ /* 0x000fce0000010000 */
.L_x_124:
[----:B------:R-:W-:Y:S05]  /*1610*/  BSYNC.RECONVERGENT B1 ;  /* 0x0000000000017941 */ /* 0x000fea0003800200 */
.L_x_114:
[----:B------:R-:W-:-:S04]  /*1620*/  IMAD.MOV.U32 R11, RZ, RZ, 0x0 ;  /* 0x00000000ff0b7424 */ /* 0x000fc800078e00ff */
[----:B0-----:R-:W-:Y:S05]  /*1630*/  RET.REL.NODEC R10 `(alma_batch_tiled_async_f32) ;  /* 0xffffffe80a707950 */ /* 0x001fea0003c3ffff */
.L_x_125:
        /* <DEDUP_REMOVED lines=12> */
.L_x_168:


//--------------------- .text.alma_batch_f32      --------------------------
	.section	.text.alma_batch_f32,"ax",@progbits
	.align	128
        .global         alma_batch_f32
        .type           alma_batch_f32,@function
        .size           alma_batch_f32,(.L_x_176 - alma_batch_f32)
        .other          alma_batch_f32,@"STO_CUDA_ENTRY STV_DEFAULT"
alma_batch_f32:
.text.alma_batch_f32:
[----:B------:R-:W-:Y:S01]  /*0000*/  LDC R1, c[0x0][0x37c] ;  /* 0x0000df00ff017b82 */ /* 0x000fe20000000800 */
[----:B------:R-:W0:Y:S01]  /*0010*/  S2R R0, SR_CTAID.Y ;  /* 0x0000000000007919 */ /* 0x000e220000002600 */
[----:B------:R-:W0:Y:S02]  /*0020*/  LDCU UR4, c[0x0][0x3a8] ;  /* 0x00007500ff0477ac */ /* 0x000e240008000800 */
[----:B0-----:R-:W-:-:S13]  /*0030*/  ISETP.GE.AND P0, PT, R0, UR4, PT ;  /* 0x0000000400007c0c */ /* 0x001fda000bf06270 */
[----:B------:R-:W-:Y:S05]  /*0040*/  @P0 EXIT ;  /* 0x000000000000094d */ /* 0x000fea0003800000 */
[----:B------:R-:W0:Y:S01]  /*0050*/  LDC.64 R4, c[0x0][0x390] ;  /* 0x0000e400ff047b82 */ /* 0x000e220000000a00 */
[----:B------:R-:W1:Y:S07]  /*0060*/  LDCU.64 UR8, c[0x0][0x358] ;  /* 0x00006b00ff0877ac */ /* 0x000e6e0008000a00 */
[----:B------:R-:W2:Y:S01]  /*0070*/  LDC.64 R6, c[0x0][0x398] ;  /* 0x0000e600ff067b82 */ /* 0x000ea20000000a00 */
[----:B------:R-:W3:Y:S01]  /*0080*/  S2R R13, SR_TID.X ;  /* 0x00000000000d7919 */ /* 0x000ee20000002100 */
[----:B------:R-:W4:Y:S01]  /*0090*/  LDCU UR5, c[0x0][0x3a0] ;  /* 0x00007400ff0577ac */ /* 0x000f220008000800 */
[----:B0-----:R-:W-:-:S05]  /*00a0*/  IMAD.WIDE.U32 R4, R0, 0x4, R4 ;  /* 0x0000000400047825 */ /* 0x001fca00078e0004 */
[----:B-1----:R-:W3:Y:S01]  /*00b0*/  LDG.E.CONSTANT R2, desc[UR8][R4.64] ;  /* 0x0000000804027981 */ /* 0x002ee2000c1e9900 */
[----:B--2---:R-:W-:-:S05]  /*00c0*/  IMAD.WIDE.U32 R6, R0, 0x4, R6 ;  /* 0x0000000400067825 */ /* 0x004fca00078e0006 */
[----:B------:R0:W5:Y:S01]  /*00d0*/  LDG.E.CONSTANT R3, desc[UR8][R6.64] ;  /* 0x0000000806037981 */ /* 0x000162000c1e9900 */
[----:B------:R-:W-:Y:S01]  /*00e0*/  BSSY.RECONVERGENT B0, `(.L_x_126) ;  /* 0x0000011000007945 */ /* 0x000fe20003800200 */
[----:B---3--:R-:W-:-:S13]  /*00f0*/  ISETP.GE.AND P0, PT, R13, R2, PT ;  /* 0x000000020d00720c */ /* 0x008fda0003f06270 */
[----:B0---4-:R-:W-:Y:S05]  /*0100*/  @P0 BRA `(.L_x_127) ;  /* 0x0000000000380947 */ /* 0x011fea0003800000 */
[----:B------:R-:W0:Y:S01]  /*0110*/  S2R R5, SR_CgaCtaId ;  /* 0x0000000000057919 */ /* 0x000e220000008800 */
[----:B------:R-:W1:Y:S01]  /*0120*/  LDC R10, c[0x0][0x360] ;  /* 0x0000d800ff0a7b82 */ /* 0x000e620000000800 */
[----:B------:R-:W-:Y:S01]  /*0130*/  MOV R4, 0x400 ;  /* 0x0000040000047802 */ /* 0x000fe20000000f00 */
[----:B------:R-:W-:-:S06]  /*0140*/  IMAD.MOV.U32 R9, RZ, RZ, R13 ;  /* 0x000000ffff097224 */ /* 0x000fcc00078e000d */
[----:B------:R-:W2:Y:S01]  /*0150*/  LDC.64 R6, c[0x0][0x388] ;  /* 0x0000e200ff067b82 */ /* 0x000ea20000000a00 */
[----:B0-----:R-:W-:-:S07]  /*0160*/  LEA R8, R5, R4, 0x18 ;  /* 0x0000000405087211 */ /* 0x001fce00078ec0ff */
.L_x_128:
[----:B------:R-:W-:-:S04]  /*0170*/  IMAD R5, R0, UR5, R9 ;  /* 0x0000000500057c24 */ /* 0x000fc8000f8e0209 */
[----:B0-2---:R-:W-:-:S06]  /*0180*/  IMAD.WIDE R4, R5, 0x4, R6 ;  /* 0x0000000405047825 */ /* 0x005fcc00078e0206 */
[----:B------:R-:W2:Y:S01]  /*0190*/  LDG.E.CONSTANT R4, desc[UR8][R4.64] ;  /* 0x0000000804047981 */ /* 0x000ea2000c1e9900 */
[----:B------:R-:W-:Y:S01]  /*01a0*/  LEA R11, R9, R8, 0x2 ;  /* 0x00000008090b7211 */ /* 0x000fe200078e10ff */
[----:B-1----:R-:W-:-:S05]  /*01b0*/  IMAD.IADD R9, R10, 0x1, R9 ;  /* 0x000000010a097824 */ /* 0x002fca00078e0209 */
[----:B------:R-:W-:Y:S01]  /*01c0*/  ISETP.GE.AND P0, PT, R9, R2, PT ;  /* 0x000000020900720c */ /* 0x000fe20003f06270 */
[----:B--2---:R0:W-:-:S12]  /*01d0*/  STS [R11], R4 ;  /* 0x000000040b007388 */ /* 0x0041d80000000800 */
[----:B------:R-:W-:Y:S05]  /*01e0*/  @!P0 BRA `(.L_x_128) ;  /* 0xfffffffc00e08947 */ /* 0x000fea000383ffff */
.L_x_127:
[----:B------:R-:W-:Y:S05]  /*01f0*/  BSYNC.RECONVERGENT B0 ;  /* 0x0000000000007941 */ /* 0x000fea0003800200 */
.L_x_126:
[----:B------:R-:W1:Y:S01]  /*0200*/  S2UR UR4, SR_CTAID.X ;  /* 0x00000000000479c3 */ /* 0x000e620000002500 */
[----:B------:R-:W2:Y:S07]  /*0210*/  LDCU UR6, c[0x0][0x3a4] ;  /* 0x00007480ff0677ac */ /* 0x000eae0008000800 */
[----:B------:R-:W1:Y:S02]  /*0220*/  LDC R10, c[0x0][0x360] ;  /* 0x0000d800ff0a7b82 */ /* 0x000e640000000800 */
[----:B-1----:R-:W-:-:S06]  /*0230*/  IMAD R13, R10, UR4, R13 ;  /* 0x000000040a0d7c24 */ /* 0x002fcc000f8e020d */
[----:B------:R-:W-:Y:S01]  /*0240*/  BAR.SYNC.DEFER_BLOCKING 0x0 ;  /* 0x0000000000007b1d */ /* 0x000fe20000010000 */
[----:B--2---:R-:W-:-:S13]  /*0250*/  ISETP.GE.AND P0, PT, R13, UR6, PT ;  /* 0x000000060d007c0c */ /* 0x004fda000bf06270 */
[----:B------:R-:W-:Y:S05]  /*0260*/  @P0 EXIT ;  /* 0x000000000000094d */ /* 0x000fea0003800000 */
[----:B------:R-:W1:Y:S01]  /*0270*/  LDC R9, c[0x0][0x3ac] ;  /* 0x0000eb00ff097b82 */ /* 0x000e620000000800 */
[----:B------:R-:W2:Y:S01]  /*0280*/  LDCU.64 UR6, c[0x0][0x380] ;  /* 0x00007000ff0677ac */ /* 0x000ea20008000a00 */
[C---:B------:R-:W-:Y:S02]  /*0290*/  LOP3.LUT R8, R2.reuse, 0x7ffffffc, RZ, 0xc0, !PT ;  /* 0x7ffffffc02087812 */ /* 0x040fe400078ec0ff */
[----:B------:R-:W-:Y:S01]  /*02a0*/  LOP3.LUT R14, R2, 0x3, RZ, 0xc0, !PT ;  /* 0x00000003020e7812 */ /* 0x000fe200078ec0ff */
[----:B------:R-:W3:Y:S01]  /*02b0*/  LDCU UR4, c[0x0][0x370] ;  /* 0x00006e00ff0477ac */ /* 0x000ee20008000800 */
[----:B0-----:R-:W-:Y:S01]  /*02c0*/  IADD3 R11, PT, PT, -R8, RZ, RZ ;  /* 0x000000ff080b7210 */ /* 0x001fe20007ffe1ff */
[----:B--2---:R-:W-:Y:S01]  /*02d0*/  UIADD3 UR5, UP0, UPT, UR6, 0x8, URZ ;  /* 0x0000000806057890 */ /* 0x004fe2000ff1e0ff */
[----:B---3--:R-:W-:Y:S01]  /*02e0*/  IMAD R10, R10, UR4, RZ ;  /* 0x000000040a0a7c24 */ /* 0x008fe2000f8e02ff */
[----:B-1----:R-:W-:Y:S02]  /*02f0*/  IADD3 R9, PT, PT, R2, -0x1, R9 ;  /* 0xffffffff02097810 */ /* 0x002fe40007ffe009 */
[----:B------:R-:W-:-:S12]  /*0300*/  UIADD3.X UR6, UPT, UPT, URZ, UR7, URZ, UP0, !UPT ;  /* 0x00000007ff067290 */ /* 0x000fd800087fe4ff */
.L_x_134:
[----:B------:R-:W-:Y:S01]  /*0310*/  ISETP.GE.AND P0, PT, R13, R9, PT ;  /* 0x000000090d00720c */ /* 0x000fe20003f06270 */
[----:B------:R-:W-:Y:S01]  /*0320*/  BSSY.RECONVERGENT B0, `(.L_x_129) ;  /* 0x0000037000007945 */ /* 0x000fe20003800200 */
[----:B0-----:R-:W-:-:S11]  /*0330*/  IMAD.MOV.U32 R15, RZ, RZ, 0x7fc00000 ;  /* 0x7fc00000ff0f7424 */ /* 0x001fd600078e00ff */
[----:B------:R-:W-:Y:S05]  /*0340*/  @!P0 BRA `(.L_x_130) ;  /* 0x0000000000d08947 */ /* 0x000fea0003800000 */
[----:B------:R-:W-:Y:S01]  /*0350*/  ISETP.GE.AND P0, PT, R2, 0x1, PT ;  /* 0x000000010200780c */ /* 0x000fe20003f06270 */
[----:B------:R-:W-:-:S12]  /*0360*/  HFMA2 R15, -RZ, RZ, 0, 0 ;  /* 0x00000000ff0f7431 */ /* 0x000fd800000001ff */
[----:B------:R-:W-:Y:S05]  /*0370*/  @!P0 BRA `(.L_x_131) ;  /* 0x0000000000c08947 */ /* 0x000fea0003800000 */
[----:B------:R-:W-:Y:S01]  /*0380*/  ISETP.GE.U32.AND P0, PT, R2, 0x4, PT ;  /* 0x000000040200780c */ /* 0x000fe20003f06070 */
[----:B------:R-:W-:Y:S01]  /*0390*/  IMAD.MOV.U32 R15, RZ, RZ, RZ ;  /* 0x000000ffff0f7224 */ /* 0x000fe200078e00ff */
[----:B------:R-:W-:Y:S02]  /*03a0*/  IADD3 R12, PT, PT, R13, 0x1, -R2 ;  /* 0x000000010d0c7810 */ /* 0x000fe40007ffe802 */
[----:B------:R-:W-:-:S09]  /*03b0*/  MOV R5, RZ ;  /* 0x000000ff00057202 */ /* 0x000fd20000000f00 */
[----:B------:R-:W-:Y:S05]  /*03c0*/  @!P0 BRA `(.L_x_132) ;  /* 0x0000000000608947 */ /* 0x000fea0003800000 */
[----:B------:R-:W0:Y:S01]  /*03d0*/  S2UR UR7, SR_CgaCtaId ;  /* 0x00000000000779c3 */ /* 0x000e220000008800 */
[----:B------:R-:W-:Y:S01]  /*03e0*/  IMAD.MOV.U32 R15, RZ, RZ, RZ ;  /* 0x000000ffff0f7224 */ /* 0x000fe200078e00ff */
[----:B------:R-:W-:Y:S01]  /*03f0*/  MOV R19, R12 ;  /* 0x0000000c00137202 */ /* 0x000fe20000000f00 */
[----:B------:R-:W-:Y:S01]  /*0400*/  IMAD.MOV.U32 R18, RZ, RZ, R11 ;  /* 0x000000ffff127224 */ /* 0x000fe200078e000b */
[----:B------:R-:W-:Y:S02]  /*0410*/  UMOV UR4, 0x400 ;  /* 0x0000040000047882 */ /* 0x000fe40000000000 */
[----:B0-----:R-:W-:-:S12]  /*0420*/  ULEA UR4, UR7, UR4, 0x18 ;  /* 0x0000000407047291 */ /* 0x001fd8000f8ec0ff */
.L_x_133:
[----:B------:R-:W-:Y:S01]  /*0430*/  MOV R16, UR5 ;  /* 0x0000000500107c02 */ /* 0x000fe20008000f00 */
[----:B------:R-:W-:Y:S01]  /*0440*/  IMAD.U32 R17, RZ, RZ, UR6 ;  /* 0x00000006ff117e24 */ /* 0x000fe2000f8e00ff */
[----:B------:R-:W0:Y:S03]  /*0450*/  LDS.128 R4, [UR4] ;  /* 0x00000004ff047984 */ /* 0x000e260008000c00 */
[----:B------:R-:W-:-:S05]  /*0460*/  IMAD.WIDE R16, R19, 0x4, R16 ;  /* 0x0000000413107825 */ /* 0x000fca00078e0210 */
[----:B------:R-:W0:Y:S04]  /*0470*/  LDG.E.CONSTANT R20, desc[UR8][R16.64+-0x8] ;  /* 0xfffff80810147981 */ /* 0x000e28000c1e9900 */
[----:B------:R-:W2:Y:S04]  /*0480*/  LDG.E.CONSTANT R21, desc[UR8][R16.64+-0x4] ;  /* 0xfffffc0810157981 */ /* 0x000ea8000c1e9900 */
[----:B------:R-:W3:Y:S04]  /*0490*/  LDG.E.CONSTANT R22, desc[UR8][R16.64] ;  /* 0x0000000810167981 */ /* 0x000ee8000c1e9900 */
[----:B------:R-:W4:Y:S01]  /*04a0*/  LDG.E.CONSTANT R23, desc[UR8][R16.64+0x4] ;  /* 0x0000040810177981 */ /* 0x000f22000c1e9900 */
[----:B------:R-:W-:Y:S01]  /*04b0*/  IADD3 R18, PT, PT, R18, 0x4, RZ ;  /* 0x0000000412127810 */ /* 0x000fe20007ffe0ff */
[----:B------:R-:W-:Y:S01]  /*04c0*/  UIADD3 UR4, UPT, UPT, UR4, 0x10, URZ ;  /* 0x0000001004047890 */ /* 0x000fe2000fffe0ff */
[----:B------:R-:W-:-:S02]  /*04d0*/  VIADD R19, R19, 0x4 ;  /* 0x0000000413137836 */ /* 0x000fc40000000000 */
[----:B------:R-:W-:Y:S01]  /*04e0*/  ISETP.NE.AND P0, PT, R18, RZ, PT ;  /* 0x000000ff1200720c */ /* 0x000fe20003f05270 */
[----:B0-----:R-:W-:-:S04]  /*04f0*/  FFMA R4, R20, R4, R15 ;  /* 0x0000000414047223 */ /* 0x001fc8000000000f */
[----:B--2---:R-:W-:-:S04]  /*0500*/  FFMA R5, R5, R21, R4 ;  /* 0x0000001505057223 */ /* 0x004fc80000000004 */
[----:B---3--:R-:W-:-:S04]  /*0510*/  FFMA R6, R6, R22, R5 ;  /* 0x0000001606067223 */ /* 0x008fc80000000005 */
[----:B----4-:R-:W-:Y:S01]  /*0520*/  FFMA R15, R7, R23, R6 ;  /* 0x00000017070f7223 */ /* 0x010fe20000000006 */
[----:B------:R-:W-:Y:S06]  /*0530*/  @P0 BRA `(.L_x_133) ;  /* 0xfffffffc00bc0947 */ /* 0x000fec000383ffff */
[----:B------:R-:W-:-:S07]  /*0540*/  MOV R5, R8 ;  /* 0x0000000800057202 */ /* 0x000fce0000000f00 */
.L_x_132:
[----:B------:R-:W-:-:S13]  /*0550*/  ISETP.NE.AND P0, PT, R14, RZ, PT ;  /* 0x000000ff0e00720c */ /* 0x000fda0003f05270 */
[----:B------:R-:W-:Y:S05]  /*0560*/  @!P0 BRA `(.L_x_131) ;  /* 0x0000000000448947 */ /* 0x000fea0003800000 */
[----:B------:R-:W0:Y:S01]  /*0570*/  LDC.64 R16, c[0x0][0x380] ;  /* 0x0000e000ff107b82 */ /* 0x000e220000000a00 */
[----:B------:R-:W-:-:S04]  /*0580*/  IMAD.IADD R7, R12, 0x1, R5 ;  /* 0x000000010c077824 */ /* 0x000fc800078e0205 */
[----:B0-----:R-:W-:-:S05]  /*0590*/  IMAD.WIDE R16, R7, 0x4, R16 ;  /* 0x0000000407107825 */ /* 0x001fca00078e0210 */
[----:B------:R-:W2:Y:S01]  /*05a0*/  LDG.E.CONSTANT R12, desc[UR8][R16.64] ;  /* 0x00000008100c7981 */ /* 0x000ea2000c1e9900 */
[----:B------:R-:W-:Y:S02]  /*05b0*/  MOV R4, 0x400 ;  /* 0x0000040000047802 */ /* 0x000fe40000000f00 */
[----:B------:R-:W-:Y:S01]  /*05c0*/  ISETP.NE.AND P0, PT, R14, 0x1, PT ;  /* 0x000000010e00780c */ /* 0x000fe20003f05270 */
[----:B------:R-:W0:Y:S02]  /*05d0*/  S2R R7, SR_CgaCtaId ;  /* 0x0000000000077919 */ /* 0x000e240000008800 */
[----:B0-----:R-:W-:-:S04]  /*05e0*/  LEA R4, R7, R4, 0x18 ;  /* 0x0000000407047211 */ /* 0x001fc800078ec0ff */
[----:B------:R-:W-:-:S06]  /*05f0*/  LEA R4, R5, R4, 0x2 ;  /* 0x0000000405047211 */ /* 0x000fcc00078e10ff */
[----:B------:R-:W2:Y:S02]  /*0600*/  LDS.128 R4, [R4] ;  /* 0x0000000004047984 */ /* 0x000ea40000000c00 */
[----:B--2---:R-:W-:Y:S01]  /*0610*/  FFMA R15, R12, R4, R15 ;  /* 0x000000040c0f7223 */ /* 0x004fe2000000000f */
[----:B------:R-:W-:Y:S06]  /*0620*/  @!P0 BRA `(.L_x_131) ;  /* 0x0000000000148947 */ /* 0x000fec0003800000 */
[----:B------:R-:W-:Y:S01]  /*0630*/  ISETP.NE.AND P0, PT, R14, 0x2, PT ;  /* 0x000000020e00780c */ /* 0x000fe20003f05270 */
[----:B------:R-:W2:-:S12]  /*0640*/  LDG.E.CONSTANT R4, desc[UR8][R16.64+0x4] ;  /* 0x0000040810047981 */ /* 0x000e98000c1e9900 */
[----:B------:R-:W3:Y:S01]  /*0650*/  @P0 LDG.E.CONSTANT R12, desc[UR8][R16.64+0x8] ;  /* 0x00000808100c0981 */ /* 0x000ee2000c1e9900 */
[----:B--2---:R-:W-:-:S04]  /*0660*/  FFMA R15, R4, R5, R15 ;  /* 0x00000005040f7223 */ /* 0x004fc8000000000f */
[----:B---3--:R-:W-:-:S07]  /*0670*/  @P0 FFMA R15, R12, R6, R15 ;  /* 0x000000060c0f0223 */ /* 0x008fce000000000f */
.L_x_131:
[----:B-----5:R-:W-:-:S07]  /*0680*/  FMUL R15, R3, R15 ;  /* 0x0000000f030f7220 */ /* 0x020fce0000400000 */
.L_x_130:
[----:B------:R-:W-:Y:S05]  /*0690*/  BSYNC.RECONVERGENT B0 ;  /* 0x0000000000007941 */ /* 0x000fea0003800200 */
.L_x_129:
[----:B------:R-:W0:Y:S01]  /*06a0*/  LDC.64 R4, c[0x0][0x3b0] ;  /* 0x0000ec00ff047b82 */ /* 0x000e220000000a00 */
[----:B------:R-:W1:Y:S02]  /*06b0*/  LDCU UR4, c[0x0][0x3a4] ;  /* 0x00007480ff0477ac */ /* 0x000e640008000800 */
[--C-:B-1----:R-:W-:Y:S02]  /*06c0*/  IMAD R7, R0, UR4, R13.reuse ;  /* 0x0000000400077c24 */ /* 0x102fe4000f8e020d */
[----:B------:R-:W-:Y:S02]  /*06d0*/  IMAD.IADD R13, R10, 0x1, R13 ;  /* 0x000000010a0d7824 */ /* 0x000fe400078e020d */
[----:B0-----:R-:W-:-:S03]  /*06e0*/  IMAD.WIDE R4, R7, 0x4, R4 ;  /* 0x0000000407047825 */ /* 0x001fc600078e0204 */
[----:B------:R-:W-:Y:S02]  /*06f0*/  ISETP.GE.AND P0, PT, R13, UR4, PT ;  /* 0x000000040d007c0c */ /* 0x000fe4000bf06270 */
[----:B------:R0:W-:Y:S11]  /*0700*/  STG.E desc[UR8][R4.64], R15 ;  /* 0x0000000f04007986 */ /* 0x0001f6000c101908 */
[----:B------:R-:W-:Y:S05]  /*0710*/  @!P0 BRA `(.L_x_134) ;  /* 0xfffffff800fc8947 */ /* 0x000fea000383ffff */
[----:B------:R-:W-:Y:S05]  /*0720*/  EXIT ;  /* 0x000000000000794d */ /* 0x000fea0003800000 */
.L_x_135:
        /* <DEDUP_REMOVED lines=13> */
.L_x_176:


//--------------------- .text.alma_batch_f32_onthefly --------------------------
	.section	.text.alma_batch_f32_onthefly,"ax",@progbits
	.align	128
        .global         alma_batch_f32_onthefly
        .type           alma_batch_f32_onthefly,@function
        .size           alma_batch_f32_onthefly,(.L_x_170 - alma_batch_f32_onthefly)
        .other          alma_batch_f32_onthefly,@"STO_CUDA_ENTRY STV_DEFAULT"
alma_batch_f32_onthefly:
.text.alma_batch_f32_onthefly:
[----:B------:R-:W-:Y:S01]  /*0000*/  LDC R1, c[0x0][0x37c] ;  /* 0x0000df00ff017b82 */ /* 0x000fe20000000800 */
[----:B------:R-:W0:Y:S01]  /*0010*/  S2R R8, SR_CTAID.Y ;  /* 0x0000000000087919 */ /* 0x000e220000002600 */
[----:B------:R-:W0:Y:S02]  /*0020*/  LDCU UR4, c[0x0][0x3a4] ;  /* 0x00007480ff0477ac */ /* 0x000e240008000800 */
[----:B0-----:R-:W-:-:S13]  /*0030*/  ISETP.GE.AND P0, PT, R8, UR4, PT ;  /* 0x0000000408007c0c */ /* 0x001fda000bf06270 */
        /* <DEDUP_REMOVED lines=25> */
[----:B------:R-:W-:Y:S05]  /*01d0*/  CALL.REL.NOINC `($__internal_5_$__cuda_sm3x_div_rn_noftz_f32_slowpath) ;  /* 0x0000000c003c7944 */ /* 0x000fea0003c00000 */
[----:B------:R-:W-:-:S07]  /*01e0*/  IMAD.MOV.U32 R3, RZ, RZ, R0 ;  /* 0x000000ffff037224 */ /* 0x000fce00078e0000 */
.L_x_136:
        /* <DEDUP_REMOVED lines=16> */
[----:B0-----:R-:W-:-:S07]  /*02f0*/  LEA R7, R10, R7, 0x18 ;  /* 0x000000070a077211 */ /* 0x001fce00078ec0ff */
.L_x_142:
        /* <DEDUP_REMOVED lines=14> */
[----:B-1----:R-:W-:Y:S05]  /*03e0*/  CALL.REL.NOINC `($__internal_5_$__cuda_sm3x_div_rn_noftz_f32_slowpath) ;  /* 0x0000000800b87944 */ /* 0x002fea0003c00000 */
[----:B------:R-:W-:-:S07]  /*03f0*/  IMAD.MOV.U32 R10, RZ, RZ, R0 ;  /* 0x000000ffff0a7224 */ /* 0x000fce00078e0000 */
.L_x_139:
[----:B------:R-:W-:Y:S05]  /*0400*/  BSYNC.RECONVERGENT B0 ;  /* 0x0000000000007941 */ /* 0x000fea0003800200 */
.L_x_138:
        /* <DEDUP_REMOVED lines=11> */
.L_x_141:
[----:B------:R-:W2:Y:S02]  /*04c0*/  LDS R12, [R14] ;  /* 0x000000000e0c7984 */ /* 0x000ea40000000800 */
[----:B--2---:R-:W-:-:S05]  /*04d0*/  FADD R13, R11, R12 ;  /* 0x0000000c0b0d7221 */ /* 0x004fca0000000000 */
[----:B------:R-:W2:Y:S02]  /*04e0*/  ATOMS.CAST.SPIN P0, [R14], R12, R13 ;  /* 0x0000000c0e00758d */ /* 0x000ea4000180000d */
[----:B--2---:R-:W-:Y:S05]  /*04f0*/  @!P0 BRA `(.L_x_141) ;  /* 0xfffffffc00f08947 */ /* 0x004fea000383ffff */
[----:B------:R-:W-:Y:S05]  /*0500*/  BSYNC.RECONVERGENT B0 ;  /* 0x0000000000007941 */ /* 0x000fea0003800200 */
.L_x_140:
[----:B-1----:R-:W-:-:S05]  /*0510*/  IMAD.IADD R9, R6, 0x1, R9 ;  /* 0x0000000106097824 */ /* 0x002fca00078e0209 */
[----:B------:R-:W-:-:S13]  /*0520*/  ISETP.GE.AND P0, PT, R9, R2, PT ;  /* 0x000000020900720c */ /* 0x000fda0003f06270 */
[----:B------:R-:W-:Y:S05]  /*0530*/  @!P0 BRA `(.L_x_142) ;  /* 0xfffffffc00708947 */ /* 0x000fea000383ffff */
.L_x_137:
[----:B------:R-:W-:Y:S05]  /*0540*/  WARPSYNC.ALL ;  /* 0x0000000000007948 */ /* 0x000fea0003800000 */
[----:B------:R-:W1:Y:S01]  /*0550*/  S2UR UR4, SR_CTAID.X ;  /* 0x00000000000479c3 */ /* 0x000e620000002500 */
[----:B------:R-:W2:Y:S07]  /*0560*/  LDCU UR5, c[0x0][0x3a0] ;  /* 0x00007400ff0577ac */ /* 0x000eae0008000800 */
[----:B------:R-:W1:Y:S02]  /*0570*/  LDC R10, c[0x0][0x360] ;  /* 0x0000d800ff0a7b82 */ /* 0x000e640000000800 */
[----:B-1----:R-:W-:-:S06]  /*0580*/  IMAD R9, R10, UR4, R5 ;  /* 0x000000040a097c24 */ /* 0x002fcc000f8e0205 */
[----:B------:R-:W-:Y:S01]  /*0590*/  BAR.SYNC.DEFER_BLOCKING 0x0 ;  /* 0x0000000000007b1d */ /* 0x000fe20000010000 */
[----:B--2---:R-:W-:-:S13]  /*05a0*/  ISETP.GE.AND P0, PT, R9, UR5, PT ;  /* 0x0000000509007c0c */ /* 0x004fda000bf06270 */
[----:B------:R-:W-:Y:S05]  /*05b0*/  @P0 EXIT ;  /* 0x000000000000094d */ /* 0x000fea0003800000 */
[----:B------:R-:W1:Y:S01]  /*05c0*/  S2UR UR5, SR_CgaCtaId ;  /* 0x00000000000579c3 */ /* 0x000e620000008800 */
[----:B------:R-:W-:Y:S01]  /*05d0*/  UMOV UR4, 0x400 ;  /* 0x0000040000047882 */ /* 0x000fe20000000000 */
[----:B------:R-:W2:Y:S01]  /*05e0*/  LDCU.64 UR6, c[0x0][0x380] ;  /* 0x00007000ff0677ac */ /* 0x000ea20008000a00 */
[----:B------:R-:W-:-:S05]  /*05f0*/  LOP3.LUT R17, R2, 0x3, RZ, 0xc0, !PT ;  /* 0x0000000302117812 */ /* 0x000fca00078ec0ff */
[----:B------:R-:W3:Y:S01]  /*0600*/  LDC R5, c[0x0][0x3a8] ;  /* 0x0000ea00ff057b82 */ /* 0x000ee20000000800 */
[----:B-1----:R-:W-:Y:S02]  /*0610*/  ULEA UR4, UR5, UR4, 0x18 ;  /* 0x0000000405047291 */ /* 0x002fe4000f8ec0ff */
[----:B--2---:R-:W-:-:S04]  /*0620*/  UIADD3 UR5, UP0, UPT, UR6, 0x8, URZ ;  /* 0x0000000806057890 */ /* 0x004fc8000ff1e0ff */
[----:B------:R-:W-:Y:S01]  /*0630*/  UIADD3.X UR6, UPT, UPT, URZ, UR7, URZ, UP0, !UPT ;  /* 0x00000007ff067290 */ /* 0x000fe200087fe4ff */
[----:B---3--:R-:W-:Y:S02]  /*0640*/  IADD3 R12, PT, PT, R5, -0x1, R2 ;  /* 0xffffffff050c7810 */ /* 0x008fe40007ffe002 */
[----:B0-----:R-:W0:Y:S02]  /*0650*/  LDS R0, [UR4] ;  /* 0x00000004ff007984 */ /* 0x001e240008000800 */
[----:B------:R-:W1:Y:S02]  /*0660*/  LDCU UR4, c[0x0][0x370] ;  /* 0x00006e00ff0477ac */ /* 0x000e640008000800 */
[----:B-1----:R-:W-:Y:S02]  /*0670*/  IMAD R10, R10, UR4, RZ ;  /* 0x000000040a0a7c24 */ /* 0x002fe4000f8e02ff */
[----:B0-----:R-:W-:-:S05]  /*0680*/  VIADD R3, R0, 0x1800000 ;  /* 0x0180000000037836 */ /* 0x001fca0000000000 */
[----:B------:R-:W-:-:S04]  /*0690*/  LOP3.LUT R3, R3, 0x7f800000, RZ, 0xc0, !PT ;  /* 0x7f80000003037812 */ /* 0x000fc800078ec0ff */
[----:B------:R-:W-:Y:S02]  /*06a0*/  ISETP.GT.U32.AND P0, PT, R3, 0x1ffffff, PT ;  /* 0x01ffffff0300780c */ /* 0x000fe40003f04070 */
[----:B------:R-:W-:-:S05]  /*06b0*/  LOP3.LUT R3, R2, 0x7ffffffc, RZ, 0xc0, !PT ;  /* 0x7ffffffc02037812 */ /* 0x000fca00078ec0ff */
[----:B------:R-:W-:-:S06]  /*06c0*/  IMAD.MOV R11, RZ, RZ, -R3 ;  /* 0x000000ffff0b7224 */ /* 0x000fcc00078e0a03 */
[----:B------:R-:W-:Y:S05]  /*06d0*/  @P0 BRA `(.L_x_143) ;  /* 0x00000000000c0947 */ /* 0x000fea0003800000 */
[----:B------:R-:W-:-:S07]  /*06e0*/  MOV R4, 0x700 ;  /* 0x0000070000047802 */ /* 0x000fce0000000f00 */
[----:B------:R-:W-:Y:S05]  /*06f0*/  CALL.REL.NOINC `($__internal_4_$__cuda_sm20_rcp_rn_f32_slowpath) ;  /* 0x0000000400247944 */ /* 0x000fea0003c00000 */
[----:B------:R-:W-:Y:S05]  /*0700*/  BRA `(.L_x_144) ;  /* 0x0000000000107947 */ /* 0x000fea0003800000 */
.L_x_143:
[----:B------:R-:W0:Y:S02]  /*0710*/  MUFU.RCP R5, R0 ;  /* 0x0000000000057308 */ /* 0x000e240000001000 */
[----:B0-----:R-:W-:-:S04]  /*0720*/  FFMA R4, R0, R5, -1 ;  /* 0xbf80000000047423 */ /* 0x001fc80000000005 */
[----:B------:R-:W-:-:S04]  /*0730*/  FADD.FTZ R4, -R4, -RZ ;  /* 0x800000ff04047221 */ /* 0x000fc80000010100 */
[----:B------:R-:W-:-:S07]  /*0740*/  FFMA R0, R5, R4, R5 ;  /* 0x0000000405007223 */ /* 0x000fce0000000005 */
.L_x_144:
[----:B------:R-:W-:Y:S01]  /*0750*/  ISETP.GE.AND P0, PT, R9, R12, PT ;  /* 0x0000000c0900720c */ /* 0x000fe20003f06270 */
[----:B------:R-:W-:Y:S01]  /*0760*/  BSSY.RECONVERGENT B0, `(.L_x_145) ;  /* 0x0000039000007945 */ /* 0x000fe20003800200 */
[----:B0-----:R-:W-:-:S11]  /*0770*/  IMAD.MOV.U32 R13, RZ, RZ, 0x7fc00000 ;  /* 0x7fc00000ff0d7424 */ /* 0x001fd600078e00ff */
[----:B------:R-:W-:Y:S05]  /*0780*/  @!P0 BRA `(.L_x_146) ;  /* 0x0000000000d88947 */ /* 0x000fea0003800000 */
[----:B------:R-:W-:Y:S01]  /*0790*/  ISETP.GE.AND P0, PT, R2, 0x1, PT ;  /* 0x000000010200780c */ /* 0x000fe20003f06270 */
[----:B------:R-:W-:-:S12]  /*07a0*/  IMAD.MOV.U32 R13, RZ, RZ, RZ ;  /* 0x000000ffff0d7224 */ /* 0x000fd800078e00ff */
[----:B------:R-:W-:Y:S05]  /*07b0*/  @!P0 BRA `(.L_x_147) ;  /* 0x0000000000c88947 */ /* 0x000fea0003800000 */
[----:B------:R-:W-:Y:S01]  /*07c0*/  ISETP.GE.U32.AND P0, PT, R2, 0x4, PT ;  /* 0x000000040200780c */ /* 0x000fe20003f06070 */
[----:B------:R-:W-:Y:S01]  /*07d0*/  HFMA2 R5, -RZ, RZ, 0, 0 ;  /* 0x00000000ff057431 */ /* 0x000fe200000001ff */
[----:B------:R-:W-:Y:S01]  /*07e0*/  IADD3 R16, PT, PT, R9, 0x1, -R2 ;  /* 0x0000000109107810 */ /* 0x000fe20007ffe802 */
[----:B------:R-:W-:-:S10]  /*07f0*/  IMAD.MOV.U32 R13, RZ, RZ, RZ ;  /* 0x000000ffff0d7224 */ /* 0x000fd400078e00ff */
[----:B------:R-:W-:Y:S05]  /*0800*/  @!P0 BRA `(.L_x_148) ;  /* 0x0000000000648947 */ /* 0x000fea0003800000 */
[----:B------:R-:W0:Y:S01]  /*0810*/  S2UR UR7, SR_CgaCtaId ;  /* 0x00000000000779c3 */ /* 0x000e220000008800 */
[----:B------:R-:W-:Y:S01]  /*0820*/  UMOV UR4, 0x400 ;  /* 0x0000040000047882 */ /* 0x000fe20000000000 */
[----:B------:R-:W-:Y:S01]  /*0830*/  IMAD.MOV.U32 R13, RZ, RZ, RZ ;  /* 0x000000ffff0d7224 */ /* 0x000fe200078e00ff */
[----:B------:R-:W-:Y:S01]  /*0840*/  UIADD3 UR4, UPT, UPT, UR4, 0x10, URZ ;  /* 0x0000001004047890 */ /* 0x000fe2000fffe0ff */
[----:B------:R-:W-:Y:S02]  /*0850*/  IMAD.MOV.U32 R19, RZ, RZ, R16 ;  /* 0x000000ffff137224 */ /* 0x000fe400078e0010 */
[----:B------:R-:W-:Y:S01]  /*0860*/  IMAD.MOV.U32 R18, RZ, RZ, R11 ;  /* 0x000000ffff127224 */ /* 0x000fe200078e000b */
[----:B0-----:R-:W-:-:S12]  /*0870*/  ULEA UR4, UR7, UR4, 0x18 ;  /* 0x0000000407047291 */ /* 0x001fd8000f8ec0ff */
.L_x_149:
[----:B------:R-:W-:Y:S01]  /*0880*/  IMAD.U32 R14, RZ, RZ, UR5 ;  /* 0x00000005ff0e7e24 */ /* 0x000fe2000f8e00ff */
[----:B------:R-:W0:Y:S01]  /*0890*/  LDS.128 R4, [UR4] ;  /* 0x00000004ff047984 */ /* 0x000e220008000c00 */
[----:B------:R-:W-:Y:S02]  /*08a0*/  IMAD.U32 R15, RZ, RZ, UR6 ;  /* 0x00000006ff0f7e24 */ /* 0x000fe4000f8e00ff */
        /* <DEDUP_REMOVED lines=14> */
[----:B------:R-:W-:-:S07]  /*0990*/  IMAD.MOV.U32 R5, RZ, RZ, R3 ;  /* 0x000000ffff057224 */ /* 0x000fce00078e0003 */
.L_x_148:
        /* <DEDUP_REMOVED lines=20> */
.L_x_147:
[----:B------:R-:W-:-:S07]  /*0ae0*/  FMUL R13, R0, R13 ;  /* 0x0000000d000d7220 */ /* 0x000fce0000400000 */
.L_x_146:
[----:B------:R-:W-:Y:S05]  /*0af0*/  BSYNC.RECONVERGENT B0 ;  /* 0x0000000000007941 */ /* 0x000fea0003800200 */
.L_x_145:
[----:B------:R-:W0:Y:S01]  /*0b00*/  LDC.64 R4, c[0x0][0x3b0] ;  /* 0x0000ec00ff047b82 */ /* 0x000e220000000a00 */
[----:B------:R-:W1:Y:S02]  /*0b10*/  LDCU UR4, c[0x0][0x3a0] ;  /* 0x00007400ff0477ac */ /* 0x000e640008000800 */
[----:B-1----:R-:W-:Y:S01]  /*0b20*/  IMAD R7, R8, UR4, R9 ;  /* 0x0000000408077c24 */ /* 0x002fe2000f8e0209 */
[----:B------:R-:W-:-:S03]  /*0b30*/  IADD3 R9, PT, PT, R10, R9, RZ ;  /* 0x000000090a097210 */ /* 0x000fc60007ffe0ff */
[----:B0-----:R-:W-:Y:S01]  /*0b40*/  IMAD.WIDE R4, R7, 0x4, R4 ;  /* 0x0000000407047825 */ /* 0x001fe200078e0204 */
[----:B------:R-:W-:-:S04]  /*0b50*/  ISETP.GE.AND P0, PT, R9, UR4, PT ;  /* 0x0000000409007c0c */ /* 0x000fc8000bf06270 */
[----:B------:R0:W-:Y:S09]  /*0b60*/  STG.E desc[UR8][R4.64], R13 ;  /* 0x0000000d04007986 */ /* 0x0001f2000c101908 */
[----:B------:R-:W-:Y:S05]  /*0b70*/  @!P0 BRA `(.L_x_144) ;  /* 0xfffffff800f48947 */ /* 0x000fea000383ffff */
[----:B------:R-:W-:Y:S05]  /*0b80*/  EXIT ;  /* 0x000000000000794d */ /* 0x000fea0003800000 */
        .weak           $__internal_4_$__cuda_sm20_rcp_rn_f32_slowpath
        .type           $__internal_4_$__cuda_sm20_rcp_rn_f32_slowpath,@function
        .size           $__internal_4_$__cuda_sm20_rcp_rn_f32_slowpath,($__internal_5_$__cuda_sm3x_div_rn_noftz_f32_slowpath - $__internal_4_$__cuda_sm20_rcp_rn_f32_slowpath)
$__internal_4_$__cuda_sm20_rcp_rn_f32_slowpath:
        /* <DEDUP_REMOVED lines=15> */
.L_x_150:
        /* <DEDUP_REMOVED lines=26> */
[----:B------:R-:W-:Y:S01]  /*0e20*/  ISETP.GE.AND P0, PT, R6, RZ, PT ;  /* 0x000000ff0600720c */ /* 0x000fe20003f06270 */
[----:B------:R-:W-:-:S05]  /*0e30*/  VIADD R6, R5, 0xffffff04 ;  /* 0xffffff0405067836 */ /* 0x000fca0000000000 */
[----:B------:R-:W-:-:S07]  /*0e40*/  SHF.R.U32.HI R5, RZ, R6, R13 ;  /* 0x00000006ff057219 */ /* 0x000fce000001160d */
[----:B------:R-:W-:-:S04]  /*0e50*/  @!P0 VIADD R5, R5, 0x1 ;  /* 0x0000000105058836 */ /* 0x000fc80000000000 */
[----:B------:R-:W-:-:S05]  /*0e60*/  @!P1 IMAD.SHL.U32 R5, R5, 0x2, RZ ;  /* 0x0000000205059824 */ /* 0x000fca00078e00ff */
[----:B------:R-:W-:Y:S01]  /*0e70*/  LOP3.LUT R5, R5, 0x80000000, R0, 0xf8, !PT ;  /* 0x8000000005057812 */ /* 0x000fe200078ef800 */
[----:B------:R-:W-:Y:S06]  /*0e80*/  BRA `(.L_x_151) ;  /* 0x0000000000047947 */ /* 0x000fec0003800000 */
.L_x_152:
[----:B------:R0:W1:Y:S02]  /*0e90*/  MUFU.RCP R5, R0 ;  /* 0x0000000000057308 */ /* 0x0000640000001000 */
.L_x_151:
[----:B0123--:R-:W-:Y:S02]  /*0ea0*/  IMAD.MOV.U32 R0, RZ, RZ, R5 ;  /* 0x000000ffff007224 */ /* 0x00ffe400078e0005 */
[----:B------:R-:W-:-:S04]  /*0eb0*/  IMAD.MOV.U32 R5, RZ, RZ, 0x0 ;  /* 0x00000000ff057424 */ /* 0x000fc800078e00ff */
[----:B------:R-:W-:Y:S05]  /*0ec0*/  RET.REL.NODEC R4 `(alma_batch_f32_onthefly) ;  /* 0xfffffff0044c7950 */ /* 0x000fea0003c3ffff */
        .weak           $__internal_5_$__cuda_sm3x_div_rn_noftz_f32_slowpath
        .type           $__internal_5_$__cuda_sm3x_div_rn_noftz_f32_slowpath,@function
        .size           $__internal_5_$__cuda_sm3x_div_rn_noftz_f32_slowpath,(.L_x_170 - $__internal_5_$__cuda_sm3x_div_rn_noftz_f32_slowpath)
$__internal_5_$__cuda_sm3x_div_rn_noftz_f32_slowpath:
        /* <DEDUP_REMOVED lines=30> */
[----:B------:R-:W-:Y:S02]  /*10b0*/  @P0 IMAD.MOV.U32 R11, RZ, RZ, RZ ;  /* 0x000000ffff0b0224 */ /* 0x000fe400078e00ff */
[----:B------:R-:W-:Y:S01]  /*10c0*/  @!P0 FFMA R0, R0, 1.84467440737095516160e+19, RZ ;  /* 0x5f80000000008823 */ /* 0x000fe200000000ff */
[----:B------:R-:W-:Y:S02]  /*10d0*/  @!P0 IMAD.MOV.U32 R11, RZ, RZ, -0x40 ;  /* 0xffffffc0ff0b8424 */ /* 0x000fe400078e00ff */
[----:B------:R-:W-:-:S03]  /*10e0*/  @!P1 FFMA R13, R3, 1.84467440737095516160e+19, RZ ;  /* 0x5f800000030d9823 */ /* 0x000fc600000000ff */
[----:B------:R-:W-:-:S07]  /*10f0*/  @!P1 IADD3 R11, PT, PT, R11, 0x40, RZ ;  /* 0x000000400b0b9810 */ /* 0x000fce0007ffe0ff */
.L_x_154:
        /* <DEDUP_REMOVED lines=18> */
[----:B------:R-:W-:-:S04]  /*1220*/  IMAD.IADD R17, R12, 0x1, R11 ;  /* 0x000000010c117824 */ /* 0x000fc800078e020b */
        /* <DEDUP_REMOVED lines=11> */
[C---:B------:R-:W-:Y:S01]  /*12e0*/  IADD3 R14, PT, PT, R17.reuse, 0x20, RZ ;  /* 0x00000020110e7810 */ /* 0x040fe20007ffe0ff */
        /* <DEDUP_REMOVED lines=20> */
.L_x_161:
[----:B------:R-:W-:-:S04]  /*1430*/  LOP3.LUT R0, R0, 0x80000000, RZ, 0xc0, !PT ;  /* 0x8000000000007812 */ /* 0x000fc800078ec0ff */
[----:B------:R-:W-:Y:S01]  /*1440*/  LOP3.LUT R0, R0, 0x7f800000, RZ, 0xfc, !PT ;  /* 0x7f80000000007812 */ /* 0x000fe200078efcff */
[----:B------:R-:W-:Y:S06]  /*1450*/  BRA `(.L_x_162) ;  /* 0x0000000000047947 */ /* 0x000fec0003800000 */
.L_x_160:
[----:B------:R-:W-:-:S07]  /*1460*/  IMAD R0, R11, 0x800000, R0 ;  /* 0x008000000b007824 */ /* 0x000fce00078e0200 */
.L_x_162:
[----:B------:R-:W-:Y:S05]  /*1470*/  BSYNC.RECONVERGENT B2 ;  /* 0x0000000000027941 */ /* 0x000fea0003800200 */
.L_x_159:
[----:B------:R-:W-:Y:S05]  /*1480*/  BRA `(.L_x_163) ;  /* 0x0000000000207947 */ /* 0x000fea0003800000 */
.L_x_158:
[----:B------:R-:W-:-:S04]  /*1490*/  LOP3.LUT R0, R13, 0x80000000, R0, 0x48, !PT ;  /* 0x800000000d007812 */ /* 0x000fc800078e4800 */
[----:B------:R-:W-:Y:S01]  /*14a0*/  LOP3.LUT R0, R0, 0x7f800000, RZ, 0xfc, !PT ;  /* 0x7f80000000007812 */ /* 0x000fe200078efcff */
[----:B------:R-:W-:Y:S06]  /*14b0*/  BRA `(.L_x_163) ;  /* 0x0000000000147947 */ /* 0x000fec0003800000 */
.L_x_157:
[----:B------:R-:W-:Y:S01]  /*14c0*/  LOP3.LUT R0, R13, 0x80000000, R0, 0x48, !PT ;  /* 0x800000000d007812 */ /* 0x000fe200078e4800 */
[----:B------:R-:W-:Y:S06]  /*14d0*/  BRA `(.L_x_163) ;  /* 0x00000000000c7947 */ /* 0x000fec0003800000 */
.L_x_156:
[----:B------:R-:W0:Y:S01]  /*14e0*/  MUFU.RSQ R0, -QNAN ;  /* 0xffc0000000007908 */ /* 0x000e220000001400 */
[----:B------:R-:W-:Y:S05]  /*14f0*/  BRA `(.L_x_163) ;  /* 0x0000000000047947 */ /* 0x000fea0003800000 */
.L_x_155:
[----:B------:R-:W-:-:S07]  /*1500*/  FADD.FTZ R0, R0, R3 ;  /* 0x0000000300007221 */ /* 0x000fce0000010000 */
.L_x_163:
[----:B------:R-:W-:Y:S05]  /*1510*/  BSYNC.RECONVERGENT B1 ;  /* 0x0000000000017941 */ /* 0x000fea0003800200 */
.L_x_153:
[----:B------:R-:W-:-:S04]  /*1520*/  IMAD.MOV.U32 R11, RZ, RZ, 0x0 ;  /* 0x00000000ff0b7424 */ /* 0x000fc800078e00ff */
[----:B0-----:R-:W-:Y:S05]  /*1530*/  RET.REL.NODEC R10 `(alma_batch_f32_onthefly) ;  /* 0xffffffe80ab07950 */ /* 0x001fea0003c3ffff */
.L_x_164:
        /* <DEDUP_REMOVED lines=12> */
.L_x_170:


//--------------------- .nv.shared.alma_multi_series_one_param_f32 --------------------------
	.section	.nv.shared.alma_multi_series_one_param_f32,"aw",@nobits
	.sectionflags	@""
	.align	16
	.zero		1024


//--------------------- .nv.shared.reserved.0     --------------------------
	.section	.nv.shared.reserved.0,"aw",@nobits
	.weak		__nv_reservedSMEM_offset_0_alias
	.size		__nv_reservedSMEM_offset_0_alias, 0, 64
	.other		__nv_reservedSMEM_offset_0_alias,@"STO_CUDA_RESERVED_SHARED STV_DEFAULT"
__nv_reservedSMEM_offset_0_alias:
	.zero		0
	.zero		64


//--------------------- .nv.shared.alma_multi_series_one_param_onthefly_f32 --------------------------
	.section	.nv.shared.alma_multi_series_one_param_onthefly_f32,"aw",@nobits
	.sectionflags	@""
	.align	16
.nv.shared.alma_multi_series_one_param_onthefly_f32:
	.zero		1040


//--------------------- .nv.shared.alma_batch_tiled_f32_tile256 --------------------------
	.section	.nv.shared.alma_batch_tiled_f32_tile256,"aw",@nobits
	.sectionflags	@""
	.align	16
	.zero		1024


//--------------------- .nv.shared.alma_batch_tiled_f32_tile128 --------------------------
	.section	.nv.shared.alma_batch_tiled_f32_tile128,"aw",@nobits
	.sectionflags	@""
	.align	16
	.zero		1024


//--------------------- .nv.shared.alma_batch_tiled_async_f32 --------------------------
	.section	.nv.shared.alma_batch_tiled_async_f32,"aw",@nobits
	.sectionflags	@""
	.align	16
.nv.shared.alma_batch_tiled_async_f32:
	.zero		1040


//--------------------- .nv.shared.alma_batch_f32 --------------------------
	.section	.nv.shared.alma_batch_f32,"aw",@nobits
	.sectionflags	@""
	.align	16
	.zero		1024


//--------------------- .nv.shared.alma_batch_f32_onthefly --------------------------
	.section	.nv.shared.alma_batch_f32_onthefly,"aw",@nobits
	.sectionflags	@""
	.align	16
.nv.shared.alma_batch_f32_onthefly:
	.zero		1040


//--------------------- .nv.constant0.alma_multi_series_one_param_f32 --------------------------
	.section	.nv.constant0.alma_multi_series_one_param_f32,"a",@progbits
	.sectionflags	@""
	.align	4
.nv.constant0.alma_multi_series_one_param_f32:
	.zero		944


//--------------------- .nv.constant0.alma_multi_series_one_param_onthefly_f32 --------------------------
	.section	.nv.constant0.alma_multi_series_one_param_onthefly_f32,"a",@progbits
	.sectionflags	@""
	.align	4
.nv.constant0.alma_multi_series_one_param_onthefly_f32:
	.zero		944


//--------------------- .nv.constant0.alma_batch_tiled_f32_tile256 --------------------------
	.section	.nv.constant0.alma_batch_tiled_f32_tile256,"a",@progbits
	.sectionflags	@""
	.align	4
.nv.constant0.alma_batch_tiled_f32_tile256:
	.zero		952


//--------------------- .nv.constant0.alma_batch_tiled_f32_tile128 --------------------------
	.section	.nv.constant0.alma_batch_tiled_f32_tile128,"a",@progbits
	.sectionflags	@""
	.align	4
.nv.constant0.alma_batch_tiled_f32_tile128:
	.zero		952


//--------------------- .nv.constant0.alma_batch_tiled_async_f32 --------------------------
	.section	.nv.constant0.alma_batch_tiled_async_f32,"a",@progbits
	.sectionflags	@""
	.align	4
.nv.constant0.alma_batch_tiled_async_f32:
	.zero		952


//--------------------- .nv.constant0.alma_batch_f32 --------------------------
	.section	.nv.constant0.alma_batch_f32,"a",@progbits
	.sectionflags	@""
	.align	4
.nv.constant0.alma_batch_f32:
	.zero		952


//--------------------- .nv.constant0.alma_batch_f32_onthefly --------------------------
	.section	.nv.constant0.alma_batch_f32_onthefly,"a",@progbits
	.sectionflags	@""
	.align	4
.nv.constant0.alma_batch_f32_onthefly:
	.zero		952


//--------------------- SYMBOLS --------------------------

	.type		.nv.reservedSmem.offset0,@object
	.size		.nv.reservedSmem.offset0,0x4
	.type		.nv.reservedSmem.cap,@object
	.size		.nv.reservedSmem.cap,0x4
